	.target	sm_103a

	.elftype	@"ET_EXEC"


//--------------------- .note.nv.tkinfo           --------------------------
	.section	.note.nv.tkinfo,"",@"SHT_NOTE"
	.sectionflags	@"SHF_NOTE_NV_TKINFO"
	.tkinfo
        /*0018*/ 	.word	0x00000002
        /*0030*/ 	.string	""
        /*0030*/ 	.string	"ptxas"
        /*0030*/ 	.string	"Cuda compilation tools, release 13.0, V13.0.88"
        /*0030*/ 	.string	"Build cuda_13.0.r13.0/compiler.36424714_0"
        /*0030*/ 	.string	"-arch sm_103a -m 64 "



//--------------------- .note.nv.cuinfo           --------------------------
	.section	.note.nv.cuinfo,"",@"SHT_NOTE"
	.sectionflags	@"SHF_NOTE_NV_CUINFO"
        /*0018*/ 	.short	0x0002
        /*001a*/ 	.short	0x0067
        /*001c*/ 	.short	0x0082
	.zero		2


//--------------------- .nv.info                  --------------------------
	.section	.nv.info,"",@"SHT_CUDA_INFO"
	.align	4


	//----- nvinfo : EIATTR_REGCOUNT
	.align		4
        /*0000*/ 	.byte	0x04, 0x2f
        /*0002*/ 	.short	(.L_12 - .L_11)
	.align		4
.L_11:
        /*0004*/ 	.word	index@(_ZN7cutlass13device_kernelIN5flash11enable_sm90INS1_16FlashAttnFwdSm90INS1_25CollectiveMainloopFwdSm90ILi2EN4cute5tupleIJNS5_1CILi1EEES8_S8_EEENS6_IJNS7_ILi128EEENS7_ILi96EEENS7_ILi192EEEEEELi192ENS_10bfloat16_tEfNS_4arch4Sm90ELb1ELb0ELb1ELb1ELb1ELb1ELb0ELb1ELb1ELb1ELb1ELb0EEENS1_21CollectiveEpilogueFwdINS6_IJSA_SC_SB_EEES9_SE_SG_Li256ELb1ELb1ELb1ELb0EEENS1_36VarlenDynamicPersistentTileSchedulerILi128ELi96ELi256ELi128ELb1ELb1ELb1ELb1ELb1ELb1EEEEEEEEEvNT_6ParamsE)
        /*0008*/ 	.word	0x00000004


	//----- nvinfo : EIATTR_FRAME_SIZE
	.align		4
.L_12:
        /*000c*/ 	.byte	0x04, 0x11
        /*000e*/ 	.short	(.L_14 - .L_13)
	.align		4
.L_13:
        /*0010*/ 	.word	index@(_ZN7cutlass13device_kernelIN5flash11enable_sm90INS1_16FlashAttnFwdSm90INS1_25CollectiveMainloopFwdSm90ILi2EN4cute5tupleIJNS5_1CILi1EEES8_S8_EEENS6_IJNS7_ILi128EEENS7_ILi96EEENS7_ILi192EEEEEELi192ENS_10bfloat16_tEfNS_4arch4Sm90ELb1ELb0ELb1ELb1ELb1ELb1ELb0ELb1ELb1ELb1ELb1ELb0EEENS1_21CollectiveEpilogueFwdINS6_IJSA_SC_SB_EEES9_SE_SG_Li256ELb1ELb1ELb1ELb0EEENS1_36VarlenDynamicPersistentTileSchedulerILi128ELi96ELi256ELi128ELb1ELb1ELb1ELb1ELb1ELb1EEEEEEEEEvNT_6ParamsE)
        /*0014*/ 	.word	0x00000000


	//----- nvinfo : EIATTR_REGCOUNT
	.align		4
.L_14:
        /*0018*/ 	.byte	0x04, 0x2f
        /*001a*/ 	.short	(.L_16 - .L_15)
	.align		4
.L_15:
        /*001c*/ 	.word	index@(_ZN7cutlass13device_kernelIN5flash11enable_sm90INS1_16FlashAttnFwdSm90INS1_25CollectiveMainloopFwdSm90ILi2EN4cute5tupleIJNS5_1CILi1EEES8_S8_EEENS6_IJNS7_ILi128EEENS7_ILi96EEENS7_ILi192EEEEEELi192ENS_10bfloat16_tEfNS_4arch4Sm90ELb1ELb0ELb1ELb1ELb1ELb0ELb0ELb1ELb1ELb1ELb1ELb0EEENS1_21CollectiveEpilogueFwdINS6_IJSA_SC_SB_EEES9_SE_SG_Li256ELb1ELb1ELb1ELb0EEENS1_36VarlenDynamicPersistentTileSchedulerILi128ELi96ELi256ELi128ELb1ELb1ELb1ELb1ELb1ELb1EEEEEEEEEvNT_6ParamsE)
        /*0020*/ 	.word	0x00000004


	//----- nvinfo : EIATTR_FRAME_SIZE
	.align		4
.L_16:
        /*0024*/ 	.byte	0x04, 0x11
        /*0026*/ 	.short	(.L_18 - .L_17)
	.align		4
.L_17:
        /*0028*/ 	.word	index@(_ZN7cutlass13device_kernelIN5flash11enable_sm90INS1_16FlashAttnFwdSm90INS1_25CollectiveMainloopFwdSm90ILi2EN4cute5tupleIJNS5_1CILi1EEES8_S8_EEENS6_IJNS7_ILi128EEENS7_ILi96EEENS7_ILi192EEEEEELi192ENS_10bfloat16_tEfNS_4arch4Sm90ELb1ELb0ELb1ELb1ELb1ELb0ELb0ELb1ELb1ELb1ELb1ELb0EEENS1_21CollectiveEpilogueFwdINS6_IJSA_SC_SB_EEES9_SE_SG_Li256ELb1ELb1ELb1ELb0EEENS1_36VarlenDynamicPersistentTileSchedulerILi128ELi96ELi256ELi128ELb1ELb1ELb1ELb1ELb1ELb1EEEEEEEEEvNT_6ParamsE)
        /*002c*/ 	.word	0x00000000


	//----- nvinfo : EIATTR_REGCOUNT
	.align		4
.L_18:
        /*0030*/ 	.byte	0x04, 0x2f
        /*0032*/ 	.short	(.L_20 - .L_19)
	.align		4
.L_19:
        /*0034*/ 	.word	index@(_ZN7cutlass13device_kernelIN5flash11enable_sm90INS1_16FlashAttnFwdSm90INS1_25CollectiveMainloopFwdSm90ILi2EN4cute5tupleIJNS5_1CILi1EEES8_S8_EEENS6_IJNS7_ILi128EEENS7_ILi96EEENS7_ILi192EEEEEELi192ENS_10bfloat16_tEfNS_4arch4Sm90ELb1ELb0ELb1ELb0ELb1ELb0ELb0ELb1ELb1ELb1ELb1ELb0EEENS1_21CollectiveEpilogueFwdINS6_IJSA_SC_SB_EEES9_SE_SG_Li256ELb0ELb1ELb1ELb0EEENS1_19SingleTileSchedulerILb0ELb1ELb1ELi128EEEEEEEEEvNT_6ParamsE)
        /*0038*/ 	.word	0x00000004


	//----- nvinfo : EIATTR_FRAME_SIZE
	.align		4
.L_20:
        /*003c*/ 	.byte	0x04, 0x11
        /*003e*/ 	.short	(.L_22 - .L_21)
	.align		4
.L_21:
        /*0040*/ 	.word	index@(_ZN7cutlass13device_kernelIN5flash11enable_sm90INS1_16FlashAttnFwdSm90INS1_25CollectiveMainloopFwdSm90ILi2EN4cute5tupleIJNS5_1CILi1EEES8_S8_EEENS6_IJNS7_ILi128EEENS7_ILi96EEENS7_ILi192EEEEEELi192ENS_10bfloat16_tEfNS_4arch4Sm90ELb1ELb0ELb1ELb0ELb1ELb0ELb0ELb1ELb1ELb1ELb1ELb0EEENS1_21CollectiveEpilogueFwdINS6_IJSA_SC_SB_EEES9_SE_SG_Li256ELb0ELb1ELb1ELb0EEENS1_19SingleTileSchedulerILb0ELb1ELb1ELi128EEEEEEEEEvNT_6ParamsE)
        /*0044*/ 	.word	0x00000000


	//----- nvinfo : EIATTR_REGCOUNT
	.align		4
.L_22:
        /*0048*/ 	.byte	0x04, 0x2f
        /*004a*/ 	.short	(.L_24 - .L_23)
	.align		4
.L_23:
        /*004c*/ 	.word	index@(_ZN7cutlass13device_kernelIN5flash11enable_sm90INS1_16FlashAttnFwdSm90INS1_25CollectiveMainloopFwdSm90ILi2EN4cute5tupleIJNS5_1CILi1EEES8_S8_EEENS6_IJNS7_ILi128EEENS7_ILi96EEENS7_ILi192EEEEEELi192ENS_10bfloat16_tEfNS_4arch4Sm90ELb0ELb1ELb1ELb1ELb1ELb1ELb0ELb1ELb1ELb1ELb1ELb0EEENS1_21CollectiveEpilogueFwdINS6_IJSA_SC_SB_EEES9_SE_SG_Li256ELb1ELb1ELb1ELb0EEENS1_36VarlenDynamicPersistentTileSchedulerILi128ELi96ELi256ELi128ELb1ELb1ELb1ELb1ELb0ELb1EEEEEEEEEvNT_6ParamsE)
        /*0050*/ 	.word	0x00000004


	//----- nvinfo : EIATTR_FRAME_SIZE
	.align		4
.L_24:
        /*0054*/ 	.byte	0x04, 0x11
        /*0056*/ 	.short	(.L_26 - .L_25)
	.align		4
.L_25:
        /*0058*/ 	.word	index@(_ZN7cutlass13device_kernelIN5flash11enable_sm90INS1_16FlashAttnFwdSm90INS1_25CollectiveMainloopFwdSm90ILi2EN4cute5tupleIJNS5_1CILi1EEES8_S8_EEENS6_IJNS7_ILi128EEENS7_ILi96EEENS7_ILi192EEEEEELi192ENS_10bfloat16_tEfNS_4arch4Sm90ELb0ELb1ELb1ELb1ELb1ELb1ELb0ELb1ELb1ELb1ELb1ELb0EEENS1_21CollectiveEpilogueFwdINS6_IJSA_SC_SB_EEES9_SE_SG_Li256ELb1ELb1ELb1ELb0EEENS1_36VarlenDynamicPersistentTileSchedulerILi128ELi96ELi256ELi128ELb1ELb1ELb1ELb1ELb0ELb1EEEEEEEEEvNT_6ParamsE)
        /*005c*/ 	.word	0x00000000


	//----- nvinfo : EIATTR_REGCOUNT
	.align		4
.L_26:
        /*0060*/ 	.byte	0x04, 0x2f
        /*0062*/ 	.short	(.L_28 - .L_27)
	.align		4
.L_27:
        /*0064*/ 	.word	index@(_ZN7cutlass13device_kernelIN5flash11enable_sm90INS1_16FlashAttnFwdSm90INS1_25CollectiveMainloopFwdSm90ILi2EN4cute5tupleIJNS5_1CILi1EEES8_S8_EEENS6_IJNS7_ILi128EEENS7_ILi96EEENS7_ILi192EEEEEELi192ENS_10bfloat16_tEfNS_4arch4Sm90ELb0ELb1ELb1ELb1ELb1ELb0ELb0ELb1ELb1ELb1ELb1ELb0EEENS1_21CollectiveEpilogueFwdINS6_IJSA_SC_SB_EEES9_SE_SG_Li256ELb1ELb1ELb1ELb0EEENS1_36VarlenDynamicPersistentTileSchedulerILi128ELi96ELi256ELi128ELb1ELb1ELb1ELb1ELb0ELb1EEEEEEEEEvNT_6ParamsE)
        /*0068*/ 	.word	0x00000004


	//----- nvinfo : EIATTR_FRAME_SIZE
	.align		4
.L_28:
        /*006c*/ 	.byte	0x04, 0x11
        /*006e*/ 	.short	(.L_30 - .L_29)
	.align		4
.L_29:
        /*0070*/ 	.word	index@(_ZN7cutlass13device_kernelIN5flash11enable_sm90INS1_16FlashAttnFwdSm90INS1_25CollectiveMainloopFwdSm90ILi2EN4cute5tupleIJNS5_1CILi1EEES8_S8_EEENS6_IJNS7_ILi128EEENS7_ILi96EEENS7_ILi192EEEEEELi192ENS_10bfloat16_tEfNS_4arch4Sm90ELb0ELb1ELb1ELb1ELb1ELb0ELb0ELb1ELb1ELb1ELb1ELb0EEENS1_21CollectiveEpilogueFwdINS6_IJSA_SC_SB_EEES9_SE_SG_Li256ELb1ELb1ELb1ELb0EEENS1_36VarlenDynamicPersistentTileSchedulerILi128ELi96ELi256ELi128ELb1ELb1ELb1ELb1ELb0ELb1EEEEEEEEEvNT_6ParamsE)
        /*0074*/ 	.word	0x00000000


	//----- nvinfo : EIATTR_REGCOUNT
	.align		4
.L_30:
        /*0078*/ 	.byte	0x04, 0x2f
        /*007a*/ 	.short	(.L_32 - .L_31)
	.align		4
.L_31:
        /*007c*/ 	.word	index@(_ZN7cutlass13device_kernelIN5flash11enable_sm90INS1_16FlashAttnFwdSm90INS1_25CollectiveMainloopFwdSm90ILi2EN4cute5tupleIJNS5_1CILi1EEES8_S8_EEENS6_IJNS7_ILi128EEENS7_ILi96EEENS7_ILi192EEEEEELi192ENS_10bfloat16_tEfNS_4arch4Sm90ELb0ELb1ELb1ELb0ELb1ELb0ELb0ELb1ELb1ELb1ELb1ELb0EEENS1_21CollectiveEpilogueFwdINS6_IJSA_SC_SB_EEES9_SE_SG_Li256ELb0ELb1ELb1ELb0EEENS1_19SingleTileSchedulerILb0ELb1ELb1ELi128EEEEEEEEEvNT_6ParamsE)
        /*0080*/ 	.word	0x00000004


	//----- nvinfo : EIATTR_FRAME_SIZE
	.align		4
.L_32:
        /*0084*/ 	.byte	0x04, 0x11
        /*0086*/ 	.short	(.L_34 - .L_33)
	.align		4
.L_33:
        /*0088*/ 	.word	index@(_ZN7cutlass13device_kernelIN5flash11enable_sm90INS1_16FlashAttnFwdSm90INS1_25CollectiveMainloopFwdSm90ILi2EN4cute5tupleIJNS5_1CILi1EEES8_S8_EEENS6_IJNS7_ILi128EEENS7_ILi96EEENS7_ILi192EEEEEELi192ENS_10bfloat16_tEfNS_4arch4Sm90ELb0ELb1ELb1ELb0ELb1ELb0ELb0ELb1ELb1ELb1ELb1ELb0EEENS1_21CollectiveEpilogueFwdINS6_IJSA_SC_SB_EEES9_SE_SG_Li256ELb0ELb1ELb1ELb0EEENS1_19SingleTileSchedulerILb0ELb1ELb1ELi128EEEEEEEEEvNT_6ParamsE)
        /*008c*/ 	.word	0x00000000


	//----- nvinfo : EIATTR_REGCOUNT
	.align		4
.L_34:
        /*0090*/ 	.byte	0x04, 0x2f
        /*0092*/ 	.short	(.L_36 - .L_35)
	.align		4
.L_35:
        /*0094*/ 	.word	index@(_ZN7cutlass13device_kernelIN5flash11enable_sm90INS1_16FlashAttnFwdSm90INS1_25CollectiveMainloopFwdSm90ILi2EN4cute5tupleIJNS5_1CILi1EEES8_S8_EEENS6_IJNS7_ILi128EEENS7_ILi96EEENS7_ILi192EEEEEELi192ENS_10bfloat16_tEfNS_4arch4Sm90ELb0ELb0ELb1ELb1ELb1ELb1ELb0ELb1ELb1ELb1ELb1ELb0EEENS1_21CollectiveEpilogueFwdINS6_IJSA_SC_SB_EEES9_SE_SG_Li256ELb1ELb1ELb1ELb0EEENS1_36VarlenDynamicPersistentTileSchedulerILi128ELi96ELi256ELi128ELb1ELb1ELb1ELb0ELb1ELb1EEEEEEEEEvNT_6ParamsE)
        /*0098*/ 	.word	0x00000004


	//----- nvinfo : EIATTR_FRAME_SIZE
	.align		4
.L_36:
        /*009c*/ 	.byte	0x04, 0x11
        /*009e*/ 	.short	(.L_38 - .L_37)
	.align		4
.L_37:
        /*00a0*/ 	.word	index@(_ZN7cutlass13device_kernelIN5flash11enable_sm90INS1_16FlashAttnFwdSm90INS1_25CollectiveMainloopFwdSm90ILi2EN4cute5tupleIJNS5_1CILi1EEES8_S8_EEENS6_IJNS7_ILi128EEENS7_ILi96EEENS7_ILi192EEEEEELi192ENS_10bfloat16_tEfNS_4arch4Sm90ELb0ELb0ELb1ELb1ELb1ELb1ELb0ELb1ELb1ELb1ELb1ELb0EEENS1_21CollectiveEpilogueFwdINS6_IJSA_SC_SB_EEES9_SE_SG_Li256ELb1ELb1ELb1ELb0EEENS1_36VarlenDynamicPersistentTileSchedulerILi128ELi96ELi256ELi128ELb1ELb1ELb1ELb0ELb1ELb1EEEEEEEEEvNT_6ParamsE)
        /*00a4*/ 	.word	0x00000000


	//----- nvinfo : EIATTR_REGCOUNT
	.align		4
.L_38:
        /*00a8*/ 	.byte	0x04, 0x2f
        /*00aa*/ 	.short	(.L_40 - .L_39)
	.align		4
.L_39:
        /*00ac*/ 	.word	index@(_ZN7cutlass13device_kernelIN5flash11enable_sm90INS1_16FlashAttnFwdSm90INS1_25CollectiveMainloopFwdSm90ILi2EN4cute5tupleIJNS5_1CILi1EEES8_S8_EEENS6_IJNS7_ILi128EEENS7_ILi96EEENS7_ILi192EEEEEELi192ENS_10bfloat16_tEfNS_4arch4Sm90ELb0ELb0ELb1ELb1ELb1ELb0ELb0ELb1ELb1ELb1ELb1ELb0EEENS1_21CollectiveEpilogueFwdINS6_IJSA_SC_SB_EEES9_SE_SG_Li256ELb1ELb1ELb1ELb0EEENS1_36VarlenDynamicPersistentTileSchedulerILi128ELi96ELi256ELi128ELb1ELb1ELb1ELb0ELb1ELb1EEEEEEEEEvNT_6ParamsE)
        /*00b0*/ 	.word	0x00000004


	//----- nvinfo : EIATTR_FRAME_SIZE
	.align		4
.L_40:
        /*00b4*/ 	.byte	0x04, 0x11
        /*00b6*/ 	.short	(.L_42 - .L_41)
	.align		4
.L_41:
        /*00b8*/ 	.word	index@(_ZN7cutlass13device_kernelIN5flash11enable_sm90INS1_16FlashAttnFwdSm90INS1_25CollectiveMainloopFwdSm90ILi2EN4cute5tupleIJNS5_1CILi1EEES8_S8_EEENS6_IJNS7_ILi128EEENS7_ILi96EEENS7_ILi192EEEEEELi192ENS_10bfloat16_tEfNS_4arch4Sm90ELb0ELb0ELb1ELb1ELb1ELb0ELb0ELb1ELb1ELb1ELb1ELb0EEENS1_21CollectiveEpilogueFwdINS6_IJSA_SC_SB_EEES9_SE_SG_Li256ELb1ELb1ELb1ELb0EEENS1_36VarlenDynamicPersistentTileSchedulerILi128ELi96ELi256ELi128ELb1ELb1ELb1ELb0ELb1ELb1EEEEEEEEEvNT_6ParamsE)
        /*00bc*/ 	.word	0x00000000


	//----- nvinfo : EIATTR_REGCOUNT
	.align		4
.L_42:
        /*00c0*/ 	.byte	0x04, 0x2f
        /*00c2*/ 	.short	(.L_44 - .L_43)
	.align		4
.L_43:
        /*00c4*/ 	.word	index@(_ZN7cutlass13device_kernelIN5flash11enable_sm90INS1_16FlashAttnFwdSm90INS1_25CollectiveMainloopFwdSm90ILi2EN4cute5tupleIJNS5_1CILi1EEES8_S8_EEENS6_IJNS7_ILi128EEENS7_ILi96EEENS7_ILi192EEEEEELi192ENS_10bfloat16_tEfNS_4arch4Sm90ELb0ELb0ELb1ELb0ELb1ELb0ELb0ELb1ELb1ELb1ELb1ELb0EEENS1_21CollectiveEpilogueFwdINS6_IJSA_SC_SB_EEES9_SE_SG_Li256ELb0ELb1ELb1ELb0EEENS1_19SingleTileSchedulerILb0ELb1ELb1ELi128EEEEEEEEEvNT_6ParamsE)
        /*00c8*/ 	.word	0x00000004


	//----- nvinfo : EIATTR_FRAME_SIZE
	.align		4
.L_44:
        /*00cc*/ 	.byte	0x04, 0x11
        /*00ce*/ 	.short	(.L_46 - .L_45)
	.align		4
.L_45:
        /*00d0*/ 	.word	index@(_ZN7cutlass13device_kernelIN5flash11enable_sm90INS1_16FlashAttnFwdSm90INS1_25CollectiveMainloopFwdSm90ILi2EN4cute5tupleIJNS5_1CILi1EEES8_S8_EEENS6_IJNS7_ILi128EEENS7_ILi96EEENS7_ILi192EEEEEELi192ENS_10bfloat16_tEfNS_4arch4Sm90ELb0ELb0ELb1ELb0ELb1ELb0ELb0ELb1ELb1ELb1ELb1ELb0EEENS1_21CollectiveEpilogueFwdINS6_IJSA_SC_SB_EEES9_SE_SG_Li256ELb0ELb1ELb1ELb0EEENS1_19SingleTileSchedulerILb0ELb1ELb1ELi128EEEEEEEEEvNT_6ParamsE)
        /*00d4*/ 	.word	0x00000000


	//----- nvinfo : EIATTR_MIN_STACK_SIZE
	.align		4
.L_46:
        /*00d8*/ 	.byte	0x04, 0x12
        /*00da*/ 	.short	(.L_48 - .L_47)
	.align		4
.L_47:
        /*00dc*/ 	.word	index@(_ZN7cutlass13device_kernelIN5flash11enable_sm90INS1_16FlashAttnFwdSm90INS1_25CollectiveMainloopFwdSm90ILi2EN4cute5tupleIJNS5_1CILi1EEES8_S8_EEENS6_IJNS7_ILi128EEENS7_ILi96EEENS7_ILi192EEEEEELi192ENS_10bfloat16_tEfNS_4arch4Sm90ELb0ELb0ELb1ELb0ELb1ELb0ELb0ELb1ELb1ELb1ELb1ELb0EEENS1_21CollectiveEpilogueFwdINS6_IJSA_SC_SB_EEES9_SE_SG_Li256ELb0ELb1ELb1ELb0EEENS1_19SingleTileSchedulerILb0ELb1ELb1ELi128EEEEEEEEEvNT_6ParamsE)
        /*00e0*/ 	.word	0x00000000


	//----- nvinfo : EIATTR_MIN_STACK_SIZE
	.align		4
.L_48:
        /*00e4*/ 	.byte	0x04, 0x12
        /*00e6*/ 	.short	(.L_50 - .L_49)
	.align		4
.L_49:
        /*00e8*/ 	.word	index@(_ZN7cutlass13device_kernelIN5flash11enable_sm90INS1_16FlashAttnFwdSm90INS1_25CollectiveMainloopFwdSm90ILi2EN4cute5tupleIJNS5_1CILi1EEES8_S8_EEENS6_IJNS7_ILi128EEENS7_ILi96EEENS7_ILi192EEEEEELi192ENS_10bfloat16_tEfNS_4arch4Sm90ELb0ELb0ELb1ELb1ELb1ELb0ELb0ELb1ELb1ELb1ELb1ELb0EEENS1_21CollectiveEpilogueFwdINS6_IJSA_SC_SB_EEES9_SE_SG_Li256ELb1ELb1ELb1ELb0EEENS1_36VarlenDynamicPersistentTileSchedulerILi128ELi96ELi256ELi128ELb1ELb1ELb1ELb0ELb1ELb1EEEEEEEEEvNT_6ParamsE)
        /*00ec*/ 	.word	0x00000000


	//----- nvinfo : EIATTR_MIN_STACK_SIZE
	.align		4
.L_50:
        /*00f0*/ 	.byte	0x04, 0x12
        /*00f2*/ 	.short	(.L_52 - .L_51)
	.align		4
.L_51:
        /*00f4*/ 	.word	index@(_ZN7cutlass13device_kernelIN5flash11enable_sm90INS1_16FlashAttnFwdSm90INS1_25CollectiveMainloopFwdSm90ILi2EN4cute5tupleIJNS5_1CILi1EEES8_S8_EEENS6_IJNS7_ILi128EEENS7_ILi96EEENS7_ILi192EEEEEELi192ENS_10bfloat16_tEfNS_4arch4Sm90ELb0ELb0ELb1ELb1ELb1ELb1ELb0ELb1ELb1ELb1ELb1ELb0EEENS1_21CollectiveEpilogueFwdINS6_IJSA_SC_SB_EEES9_SE_SG_Li256ELb1ELb1ELb1ELb0EEENS1_36VarlenDynamicPersistentTileSchedulerILi128ELi96ELi256ELi128ELb1ELb1ELb1ELb0ELb1ELb1EEEEEEEEEvNT_6ParamsE)
        /*00f8*/ 	.word	0x00000000


	//----- nvinfo : EIATTR_MIN_STACK_SIZE
	.align		4
.L_52:
        /*00fc*/ 	.byte	0x04, 0x12
        /*00fe*/ 	.short	(.L_54 - .L_53)
	.align		4
.L_53:
        /*0100*/ 	.word	index@(_ZN7cutlass13device_kernelIN5flash11enable_sm90INS1_16FlashAttnFwdSm90INS1_25CollectiveMainloopFwdSm90ILi2EN4cute5tupleIJNS5_1CILi1EEES8_S8_EEENS6_IJNS7_ILi128EEENS7_ILi96EEENS7_ILi192EEEEEELi192ENS_10bfloat16_tEfNS_4arch4Sm90ELb0ELb1ELb1ELb0ELb1ELb0ELb0ELb1ELb1ELb1ELb1ELb0EEENS1_21CollectiveEpilogueFwdINS6_IJSA_SC_SB_EEES9_SE_SG_Li256ELb0ELb1ELb1ELb0EEENS1_19SingleTileSchedulerILb0ELb1ELb1ELi128EEEEEEEEEvNT_6ParamsE)
        /*0104*/ 	.word	0x00000000


	//----- nvinfo : EIATTR_MIN_STACK_SIZE
	.align		4
.L_54:
        /*0108*/ 	.byte	0x04, 0x12
        /*010a*/ 	.short	(.L_56 - .L_55)
	.align		4
.L_55:
        /*010c*/ 	.word	index@(_ZN7cutlass13device_kernelIN5flash11enable_sm90INS1_16FlashAttnFwdSm90INS1_25CollectiveMainloopFwdSm90ILi2EN4cute5tupleIJNS5_1CILi1EEES8_S8_EEENS6_IJNS7_ILi128EEENS7_ILi96EEENS7_ILi192EEEEEELi192ENS_10bfloat16_tEfNS_4arch4Sm90ELb0ELb1ELb1ELb1ELb1ELb0ELb0ELb1ELb1ELb1ELb1ELb0EEENS1_21CollectiveEpilogueFwdINS6_IJSA_SC_SB_EEES9_SE_SG_Li256ELb1ELb1ELb1ELb0EEENS1_36VarlenDynamicPersistentTileSchedulerILi128ELi96ELi256ELi128ELb1ELb1ELb1ELb1ELb0ELb1EEEEEEEEEvNT_6ParamsE)
        /*0110*/ 	.word	0x00000000


	//----- nvinfo : EIATTR_MIN_STACK_SIZE
	.align		4
.L_56:
        /*0114*/ 	.byte	0x04, 0x12
        /*0116*/ 	.short	(.L_58 - .L_57)
	.align		4
.L_57:
        /*0118*/ 	.word	index@(_ZN7cutlass13device_kernelIN5flash11enable_sm90INS1_16FlashAttnFwdSm90INS1_25CollectiveMainloopFwdSm90ILi2EN4cute5tupleIJNS5_1CILi1EEES8_S8_EEENS6_IJNS7_ILi128EEENS7_ILi96EEENS7_ILi192EEEEEELi192ENS_10bfloat16_tEfNS_4arch4Sm90ELb0ELb1ELb1ELb1ELb1ELb1ELb0ELb1ELb1ELb1ELb1ELb0EEENS1_21CollectiveEpilogueFwdINS6_IJSA_SC_SB_EEES9_SE_SG_Li256ELb1ELb1ELb1ELb0EEENS1_36VarlenDynamicPersistentTileSchedulerILi128ELi96ELi256ELi128ELb1ELb1ELb1ELb1ELb0ELb1EEEEEEEEEvNT_6ParamsE)
        /*011c*/ 	.word	0x00000000


	//----- nvinfo : EIATTR_MIN_STACK_SIZE
	.align		4
.L_58:
        /*0120*/ 	.byte	0x04, 0x12
        /*0122*/ 	.short	(.L_60 - .L_59)
	.align		4
.L_59:
        /*0124*/ 	.word	index@(_ZN7cutlass13device_kernelIN5flash11enable_sm90INS1_16FlashAttnFwdSm90INS1_25CollectiveMainloopFwdSm90ILi2EN4cute5tupleIJNS5_1CILi1EEES8_S8_EEENS6_IJNS7_ILi128EEENS7_ILi96EEENS7_ILi192EEEEEELi192ENS_10bfloat16_tEfNS_4arch4Sm90ELb1ELb0ELb1ELb0ELb1ELb0ELb0ELb1ELb1ELb1ELb1ELb0EEENS1_21CollectiveEpilogueFwdINS6_IJSA_SC_SB_EEES9_SE_SG_Li256ELb0ELb1ELb1ELb0EEENS1_19SingleTileSchedulerILb0ELb1ELb1ELi128EEEEEEEEEvNT_6ParamsE)
        /*0128*/ 	.word	0x00000000


	//----- nvinfo : EIATTR_MIN_STACK_SIZE
	.align		4
.L_60:
        /*012c*/ 	.byte	0x04, 0x12
        /*012e*/ 	.short	(.L_62 - .L_61)
	.align		4
.L_61:
        /*0130*/ 	.word	index@(_ZN7cutlass13device_kernelIN5flash11enable_sm90INS1_16FlashAttnFwdSm90INS1_25CollectiveMainloopFwdSm90ILi2EN4cute5tupleIJNS5_1CILi1EEES8_S8_EEENS6_IJNS7_ILi128EEENS7_ILi96EEENS7_ILi192EEEEEELi192ENS_10bfloat16_tEfNS_4arch4Sm90ELb1ELb0ELb1ELb1ELb1ELb0ELb0ELb1ELb1ELb1ELb1ELb0EEENS1_21CollectiveEpilogueFwdINS6_IJSA_SC_SB_EEES9_SE_SG_Li256ELb1ELb1ELb1ELb0EEENS1_36VarlenDynamicPersistentTileSchedulerILi128ELi96ELi256ELi128ELb1ELb1ELb1ELb1ELb1ELb1EEEEEEEEEvNT_6ParamsE)
        /*0134*/ 	.word	0x00000000


	//----- nvinfo : EIATTR_MIN_STACK_SIZE
	.align		4
.L_62:
        /*0138*/ 	.byte	0x04, 0x12
        /*013a*/ 	.short	(.L_64 - .L_63)
	.align		4
.L_63:
        /*013c*/ 	.word	index@(_ZN7cutlass13device_kernelIN5flash11enable_sm90INS1_16FlashAttnFwdSm90INS1_25CollectiveMainloopFwdSm90ILi2EN4cute5tupleIJNS5_1CILi1EEES8_S8_EEENS6_IJNS7_ILi128EEENS7_ILi96EEENS7_ILi192EEEEEELi192ENS_10bfloat16_tEfNS_4arch4Sm90ELb1ELb0ELb1ELb1ELb1ELb1ELb0ELb1ELb1ELb1ELb1ELb0EEENS1_21CollectiveEpilogueFwdINS6_IJSA_SC_SB_EEES9_SE_SG_Li256ELb1ELb1ELb1ELb0EEENS1_36VarlenDynamicPersistentTileSchedulerILi128ELi96ELi256ELi128ELb1ELb1ELb1ELb1ELb1ELb1EEEEEEEEEvNT_6ParamsE)
        /*0140*/ 	.word	0x00000000
.L_64:


//--------------------- .nv.compat                --------------------------
	.section	.nv.compat,"",@"SHT_CUDA_COMPAT_INFO"
	.align	4
        /*0000*/ 	.byte	0x02, 0x09, 0x01, 0x00, 0x02, 0x02, 0x01, 0x00, 0x02, 0x05, 0x05, 0x00, 0x03, 0x07, 0x01, 0x01
        /*0010*/ 	.byte	0x02, 0x03, 0x00, 0x00, 0x02, 0x06, 0x01, 0x00, 0x04, 0x0b, 0x08, 0x00, 0x00, 0x00, 0x00, 0x00
        /*0020*/ 	.byte	0x00, 0x00, 0x00, 0x00


//--------------------- .nv.info._ZN7cutlass13device_kernelIN5flash11enable_sm90INS1_16FlashAttnFwdSm90INS1_25CollectiveMainloopFwdSm90ILi2EN4cute5tupleIJNS5_1CILi1EEES8_S8_EEENS6_IJNS7_ILi128EEENS7_ILi96EEENS7_ILi192EEEEEELi192ENS_10bfloat16_tEfNS_4arch4Sm90ELb0ELb0ELb1ELb0ELb1ELb0ELb0ELb1ELb1ELb1ELb1ELb0EEENS1_21CollectiveEpilogueFwdINS6_IJSA_SC_SB_EEES9_SE_SG_Li256ELb0ELb1ELb1ELb0EEENS1_19SingleTileSchedulerILb0ELb1ELb1ELi128EEEEEEEEEvNT_6ParamsE --------------------------
	.section	.nv.info._ZN7cutlass13device_kernelIN5flash11enable_sm90INS1_16FlashAttnFwdSm90INS1_25CollectiveMainloopFwdSm90ILi2EN4cute5tupleIJNS5_1CILi1EEES8_S8_EEENS6_IJNS7_ILi128EEENS7_ILi96EEENS7_ILi192EEEEEELi192ENS_10bfloat16_tEfNS_4arch4Sm90ELb0ELb0ELb1ELb0ELb1ELb0ELb0ELb1ELb1ELb1ELb1ELb0EEENS1_21CollectiveEpilogueFwdINS6_IJSA_SC_SB_EEES9_SE_SG_Li256ELb0ELb1ELb1ELb0EEENS1_19SingleTileSchedulerILb0ELb1ELb1ELi128EEEEEEEEEvNT_6ParamsE,"",@"SHT_CUDA_INFO"
	.sectionflags	@""
	.align	4


	//----- nvinfo : EIATTR_CUDA_API_VERSION
	.align		4
        /*0000*/ 	.byte	0x04, 0x37
        /*0002*/ 	.short	(.L_66 - .L_65)
.L_65:
        /*0004*/ 	.word	0x00000082


	//----- nvinfo : EIATTR_KPARAM_INFO
	.align		4
.L_66:
        /*0008*/ 	.byte	0x04, 0x17
        /*000a*/ 	.short	(.L_68 - .L_67)
.L_67:
        /*000c*/ 	.word	0x00000000
        /*0010*/ 	.short	0x0000
        /*0012*/ 	.short	0x0000
        /*0014*/ 	.byte	0x00, 0xf0, 0x01, 0x28


	//----- nvinfo : EIATTR_SPARSE_MMA_MASK
	.align		4
.L_68:
        /*0018*/ 	.byte	0x03, 0x50
        /*001a*/ 	.short	0x0000


	//----- nvinfo : EIATTR_MAXREG_COUNT
	.align		4
        /*001c*/ 	.byte	0x03, 0x1b
        /*001e*/ 	.short	0x00a8


	//----- nvinfo : EIATTR_MERCURY_ISA_VERSION
	.align		4
        /*0020*/ 	.byte	0x03, 0x5f
        /*0022*/ 	.short	0x0101


	//----- nvinfo : EIATTR_VRC_CTA_INIT_COUNT
	.align		4
        /*0024*/ 	.byte	0x02, 0x4a
	.zero		1
	.zero		1


	//----- nvinfo : EIATTR_EXIT_INSTR_OFFSETS
	.align		4
        /*0028*/ 	.byte	0x04, 0x1c
        /*002a*/ 	.short	(.L_70 - .L_69)


	//   ....[0]....
.L_69:
        /*002c*/ 	.word	0x00000010


	//----- nvinfo : EIATTR_MAX_THREADS
	.align		4
.L_70:
        /*0030*/ 	.byte	0x04, 0x05
        /*0032*/ 	.short	(.L_72 - .L_71)
.L_71:
        /*0034*/ 	.word	0x00000180
        /*0038*/ 	.word	0x00000001
        /*003c*/ 	.word	0x00000001


	//----- nvinfo : EIATTR_CBANK_PARAM_SIZE
	.align		4
.L_72:
        /*0040*/ 	.byte	0x03, 0x19
        /*0042*/ 	.short	0x0a00


	//----- nvinfo : EIATTR_PARAM_CBANK
	.align		4
        /*0044*/ 	.byte	0x04, 0x0a
        /*0046*/ 	.short	(.L_74 - .L_73)
	.align		4
.L_73:
        /*0048*/ 	.word	index@(.nv.constant0._ZN7cutlass13device_kernelIN5flash11enable_sm90INS1_16FlashAttnFwdSm90INS1_25CollectiveMainloopFwdSm90ILi2EN4cute5tupleIJNS5_1CILi1EEES8_S8_EEENS6_IJNS7_ILi128EEENS7_ILi96EEENS7_ILi192EEEEEELi192ENS_10bfloat16_tEfNS_4arch4Sm90ELb0ELb0ELb1ELb0ELb1ELb0ELb0ELb1ELb1ELb1ELb1ELb0EEENS1_21CollectiveEpilogueFwdINS6_IJSA_SC_SB_EEES9_SE_SG_Li256ELb0ELb1ELb1ELb0EEENS1_19SingleTileSchedulerILb0ELb1ELb1ELi128EEEEEEEEEvNT_6ParamsE)
        /*004c*/ 	.short	0x0380
        /*004e*/ 	.short	0x0a00


	//----- nvinfo : EIATTR_SW_WAR
	.align		4
.L_74:
        /*0050*/ 	.byte	0x04, 0x36
        /*0052*/ 	.short	(.L_76 - .L_75)
.L_75:
        /*0054*/ 	.word	0x00000008
.L_76:


//--------------------- .nv.info._ZN7cutlass13device_kernelIN5flash11enable_sm90INS1_16FlashAttnFwdSm90INS1_25CollectiveMainloopFwdSm90ILi2EN4cute5tupleIJNS5_1CILi1EEES8_S8_EEENS6_IJNS7_ILi128EEENS7_ILi96EEENS7_ILi192EEEEEELi192ENS_10bfloat16_tEfNS_4arch4Sm90ELb0ELb0ELb1ELb1ELb1ELb0ELb0ELb1ELb1ELb1ELb1ELb0EEENS1_21CollectiveEpilogueFwdINS6_IJSA_SC_SB_EEES9_SE_SG_Li256ELb1ELb1ELb1ELb0EEENS1_36VarlenDynamicPersistentTileSchedulerILi128ELi96ELi256ELi128ELb1ELb1ELb1ELb0ELb1ELb1EEEEEEEEEvNT_6ParamsE --------------------------
	.section	.nv.info._ZN7cutlass13device_kernelIN5flash11enable_sm90INS1_16FlashAttnFwdSm90INS1_25CollectiveMainloopFwdSm90ILi2EN4cute5tupleIJNS5_1CILi1EEES8_S8_EEENS6_IJNS7_ILi128EEENS7_ILi96EEENS7_ILi192EEEEEELi192ENS_10bfloat16_tEfNS_4arch4Sm90ELb0ELb0ELb1ELb1ELb1ELb0ELb0ELb1ELb1ELb1ELb1ELb0EEENS1_21CollectiveEpilogueFwdINS6_IJSA_SC_SB_EEES9_SE_SG_Li256ELb1ELb1ELb1ELb0EEENS1_36VarlenDynamicPersistentTileSchedulerILi128ELi96ELi256ELi128ELb1ELb1ELb1ELb0ELb1ELb1EEEEEEEEEvNT_6ParamsE,"",@"SHT_CUDA_INFO"
	.sectionflags	@""
	.align	4


	//----- nvinfo : EIATTR_CUDA_API_VERSION
	.align		4
        /*0000*/ 	.byte	0x04, 0x37
        /*0002*/ 	.short	(.L_78 - .L_77)
.L_77:
        /*0004*/ 	.word	0x00000082


	//----- nvinfo : EIATTR_KPARAM_INFO
	.align		4
.L_78:
        /*0008*/ 	.byte	0x04, 0x17
        /*000a*/ 	.short	(.L_80 - .L_79)
.L_79:
        /*000c*/ 	.word	0x00000000
        /*0010*/ 	.short	0x0000
        /*0012*/ 	.short	0x0000
        /*0014*/ 	.byte	0x00, 0xf0, 0x01, 0x2a


	//----- nvinfo : EIATTR_SPARSE_MMA_MASK
	.align		4
.L_80:
        /*0018*/ 	.byte	0x03, 0x50
        /*001a*/ 	.short	0x0000


	//----- nvinfo : EIATTR_MAXREG_COUNT
	.align		4
        /*001c*/ 	.byte	0x03, 0x1b
        /*001e*/ 	.short	0x00a8


	//----- nvinfo : EIATTR_MERCURY_ISA_VERSION
	.align		4
        /*0020*/ 	.byte	0x03, 0x5f
        /*0022*/ 	.short	0x0101


	//----- nvinfo : EIATTR_VRC_CTA_INIT_COUNT
	.align		4
        /*0024*/ 	.byte	0x02, 0x4a
	.zero		1
	.zero		1


	//----- nvinfo : EIATTR_EXIT_INSTR_OFFSETS
	.align		4
        /*0028*/ 	.byte	0x04, 0x1c
        /*002a*/ 	.short	(.L_82 - .L_81)


	//   ....[0]....
.L_81:
        /*002c*/ 	.word	0x00000010


	//----- nvinfo : EIATTR_MAX_THREADS
	.align		4
.L_82:
        /*0030*/ 	.byte	0x04, 0x05
        /*0032*/ 	.short	(.L_84 - .L_83)
.L_83:
        /*0034*/ 	.word	0x00000180
        /*0038*/ 	.word	0x00000001
        /*003c*/ 	.word	0x00000001


	//----- nvinfo : EIATTR_CBANK_PARAM_SIZE
	.align		4
.L_84:
        /*0040*/ 	.byte	0x03, 0x19
        /*0042*/ 	.short	0x0a80


	//----- nvinfo : EIATTR_PARAM_CBANK
	.align		4
        /*0044*/ 	.byte	0x04, 0x0a
        /*0046*/ 	.short	(.L_86 - .L_85)
	.align		4
.L_85:
        /*0048*/ 	.word	index@(.nv.constant0._ZN7cutlass13device_kernelIN5flash11enable_sm90INS1_16FlashAttnFwdSm90INS1_25CollectiveMainloopFwdSm90ILi2EN4cute5tupleIJNS5_1CILi1EEES8_S8_EEENS6_IJNS7_ILi128EEENS7_ILi96EEENS7_ILi192EEEEEELi192ENS_10bfloat16_tEfNS_4arch4Sm90ELb0ELb0ELb1ELb1ELb1ELb0ELb0ELb1ELb1ELb1ELb1ELb0EEENS1_21CollectiveEpilogueFwdINS6_IJSA_SC_SB_EEES9_SE_SG_Li256ELb1ELb1ELb1ELb0EEENS1_36VarlenDynamicPersistentTileSchedulerILi128ELi96ELi256ELi128ELb1ELb1ELb1ELb0ELb1ELb1EEEEEEEEEvNT_6ParamsE)
        /*004c*/ 	.short	0x0380
        /*004e*/ 	.short	0x0a80


	//----- nvinfo : EIATTR_SW_WAR
	.align		4
.L_86:
        /*0050*/ 	.byte	0x04, 0x36
        /*0052*/ 	.short	(.L_88 - .L_87)
.L_87:
        /*0054*/ 	.word	0x00000008
.L_88:


//--------------------- .nv.info._ZN7cutlass13device_kernelIN5flash11enable_sm90INS1_16FlashAttnFwdSm90INS1_25CollectiveMainloopFwdSm90ILi2EN4cute5tupleIJNS5_1CILi1EEES8_S8_EEENS6_IJNS7_ILi128EEENS7_ILi96EEENS7_ILi192EEEEEELi192ENS_10bfloat16_tEfNS_4arch4Sm90ELb0ELb0ELb1ELb1ELb1ELb1ELb0ELb1ELb1ELb1ELb1ELb0EEENS1_21CollectiveEpilogueFwdINS6_IJSA_SC_SB_EEES9_SE_SG_Li256ELb1ELb1ELb1ELb0EEENS1_36VarlenDynamicPersistentTileSchedulerILi128ELi96ELi256ELi128ELb1ELb1ELb1ELb0ELb1ELb1EEEEEEEEEvNT_6ParamsE --------------------------
	.section	.nv.info._ZN7cutlass13device_kernelIN5flash11enable_sm90INS1_16FlashAttnFwdSm90INS1_25CollectiveMainloopFwdSm90ILi2EN4cute5tupleIJNS5_1CILi1EEES8_S8_EEENS6_IJNS7_ILi128EEENS7_ILi96EEENS7_ILi192EEEEEELi192ENS_10bfloat16_tEfNS_4arch4Sm90ELb0ELb0ELb1ELb1ELb1ELb1ELb0ELb1ELb1ELb1ELb1ELb0EEENS1_21CollectiveEpilogueFwdINS6_IJSA_SC_SB_EEES9_SE_SG_Li256ELb1ELb1ELb1ELb0EEENS1_36VarlenDynamicPersistentTileSchedulerILi128ELi96ELi256ELi128ELb1ELb1ELb1ELb0ELb1ELb1EEEEEEEEEvNT_6ParamsE,"",@"SHT_CUDA_INFO"
	.sectionflags	@""
	.align	4


	//----- nvinfo : EIATTR_CUDA_API_VERSION
	.align		4
        /*0000*/ 	.byte	0x04, 0x37
        /*0002*/ 	.short	(.L_90 - .L_89)
.L_89:
        /*0004*/ 	.word	0x00000082


	//----- nvinfo : EIATTR_KPARAM_INFO
	.align		4
.L_90:
        /*0008*/ 	.byte	0x04, 0x17
        /*000a*/ 	.short	(.L_92 - .L_91)
.L_91:
        /*000c*/ 	.word	0x00000000
        /*0010*/ 	.short	0x0000
        /*0012*/ 	.short	0x0000
        /*0014*/ 	.byte	0x00, 0xf0, 0x01, 0x2a


	//----- nvinfo : EIATTR_SPARSE_MMA_MASK
	.align		4
.L_92:
        /*0018*/ 	.byte	0x03, 0x50
        /*001a*/ 	.short	0x0000


	//----- nvinfo : EIATTR_MAXREG_COUNT
	.align		4
        /*001c*/ 	.byte	0x03, 0x1b
        /*001e*/ 	.short	0x00a8


	//----- nvinfo : EIATTR_MERCURY_ISA_VERSION
	.align		4
        /*0020*/ 	.byte	0x03, 0x5f
        /*0022*/ 	.short	0x0101


	//----- nvinfo : EIATTR_VRC_CTA_INIT_COUNT
	.align		4
        /*0024*/ 	.byte	0x02, 0x4a
	.zero		1
	.zero		1


	//----- nvinfo : EIATTR_EXIT_INSTR_OFFSETS
	.align		4
        /*0028*/ 	.byte	0x04, 0x1c
        /*002a*/ 	.short	(.L_94 - .L_93)


	//   ....[0]....
.L_93:
        /*002c*/ 	.word	0x00000010


	//----- nvinfo : EIATTR_MAX_THREADS
	.align		4
.L_94:
        /*0030*/ 	.byte	0x04, 0x05
        /*0032*/ 	.short	(.L_96 - .L_95)
.L_95:
        /*0034*/ 	.word	0x00000180
        /*0038*/ 	.word	0x00000001
        /*003c*/ 	.word	0x00000001


	//----- nvinfo : EIATTR_CBANK_PARAM_SIZE
	.align		4
.L_96:
        /*0040*/ 	.byte	0x03, 0x19
        /*0042*/ 	.short	0x0a80


	//----- nvinfo : EIATTR_PARAM_CBANK
	.align		4
        /*0044*/ 	.byte	0x04, 0x0a
        /*0046*/ 	.short	(.L_98 - .L_97)
	.align		4
.L_97:
        /*0048*/ 	.word	index@(.nv.constant0._ZN7cutlass13device_kernelIN5flash11enable_sm90INS1_16FlashAttnFwdSm90INS1_25CollectiveMainloopFwdSm90ILi2EN4cute5tupleIJNS5_1CILi1EEES8_S8_EEENS6_IJNS7_ILi128EEENS7_ILi96EEENS7_ILi192EEEEEELi192ENS_10bfloat16_tEfNS_4arch4Sm90ELb0ELb0ELb1ELb1ELb1ELb1ELb0ELb1ELb1ELb1ELb1ELb0EEENS1_21CollectiveEpilogueFwdINS6_IJSA_SC_SB_EEES9_SE_SG_Li256ELb1ELb1ELb1ELb0EEENS1_36VarlenDynamicPersistentTileSchedulerILi128ELi96ELi256ELi128ELb1ELb1ELb1ELb0ELb1ELb1EEEEEEEEEvNT_6ParamsE)
        /*004c*/ 	.short	0x0380
        /*004e*/ 	.short	0x0a80


	//----- nvinfo : EIATTR_SW_WAR
	.align		4
.L_98:
        /*0050*/ 	.byte	0x04, 0x36
        /*0052*/ 	.short	(.L_100 - .L_99)
.L_99:
        /*0054*/ 	.word	0x00000008
.L_100:


//--------------------- .nv.info._ZN7cutlass13device_kernelIN5flash11enable_sm90INS1_16FlashAttnFwdSm90INS1_25CollectiveMainloopFwdSm90ILi2EN4cute5tupleIJNS5_1CILi1EEES8_S8_EEENS6_IJNS7_ILi128EEENS7_ILi96EEENS7_ILi192EEEEEELi192ENS_10bfloat16_tEfNS_4arch4Sm90ELb0ELb1ELb1ELb0ELb1ELb0ELb0ELb1ELb1ELb1ELb1ELb0EEENS1_21CollectiveEpilogueFwdINS6_IJSA_SC_SB_EEES9_SE_SG_Li256ELb0ELb1ELb1ELb0EEENS1_19SingleTileSchedulerILb0ELb1ELb1ELi128EEEEEEEEEvNT_6ParamsE --------------------------
	.section	.nv.info._ZN7cutlass13device_kernelIN5flash11enable_sm90INS1_16FlashAttnFwdSm90INS1_25CollectiveMainloopFwdSm90ILi2EN4cute5tupleIJNS5_1CILi1EEES8_S8_EEENS6_IJNS7_ILi128EEENS7_ILi96EEENS7_ILi192EEEEEELi192ENS_10bfloat16_tEfNS_4arch4Sm90ELb0ELb1ELb1ELb0ELb1ELb0ELb0ELb1ELb1ELb1ELb1ELb0EEENS1_21CollectiveEpilogueFwdINS6_IJSA_SC_SB_EEES9_SE_SG_Li256ELb0ELb1ELb1ELb0EEENS1_19SingleTileSchedulerILb0ELb1ELb1ELi128EEEEEEEEEvNT_6ParamsE,"",@"SHT_CUDA_INFO"
	.sectionflags	@""
	.align	4


	//----- nvinfo : EIATTR_CUDA_API_VERSION
	.align		4
        /*0000*/ 	.byte	0x04, 0x37
        /*0002*/ 	.short	(.L_102 - .L_101)
.L_101:
        /*0004*/ 	.word	0x00000082


	//----- nvinfo : EIATTR_KPARAM_INFO
	.align		4
.L_102:
        /*0008*/ 	.byte	0x04, 0x17
        /*000a*/ 	.short	(.L_104 - .L_103)
.L_103:
        /*000c*/ 	.word	0x00000000
        /*0010*/ 	.short	0x0000
        /*0012*/ 	.short	0x0000
        /*0014*/ 	.byte	0x00, 0xf0, 0x01, 0x28


	//----- nvinfo : EIATTR_SPARSE_MMA_MASK
	.align		4
.L_104:
        /*0018*/ 	.byte	0x03, 0x50
        /*001a*/ 	.short	0x0000


	//----- nvinfo : EIATTR_MAXREG_COUNT
	.align		4
        /*001c*/ 	.byte	0x03, 0x1b
        /*001e*/ 	.short	0x00a8


	//----- nvinfo : EIATTR_MERCURY_ISA_VERSION
	.align		4
        /*0020*/ 	.byte	0x03, 0x5f
        /*0022*/ 	.short	0x0101


	//----- nvinfo : EIATTR_VRC_CTA_INIT_COUNT
	.align		4
        /*0024*/ 	.byte	0x02, 0x4a
	.zero		1
	.zero		1


	//----- nvinfo : EIATTR_EXIT_INSTR_OFFSETS
	.align		4
        /*0028*/ 	.byte	0x04, 0x1c
        /*002a*/ 	.short	(.L_106 - .L_105)


	//   ....[0]....
.L_105:
        /*002c*/ 	.word	0x00000010


	//----- nvinfo : EIATTR_MAX_THREADS
	.align		4
.L_106:
        /*0030*/ 	.byte	0x04, 0x05
        /*0032*/ 	.short	(.L_108 - .L_107)
.L_107:
        /*0034*/ 	.word	0x00000180
        /*0038*/ 	.word	0x00000001
        /*003c*/ 	.word	0x00000001


	//----- nvinfo : EIATTR_CBANK_PARAM_SIZE
	.align		4
.L_108:
        /*0040*/ 	.byte	0x03, 0x19
        /*0042*/ 	.short	0x0a00


	//----- nvinfo : EIATTR_PARAM_CBANK
	.align		4
        /*0044*/ 	.byte	0x04, 0x0a
        /*0046*/ 	.short	(.L_110 - .L_109)
	.align		4
.L_109:
        /*0048*/ 	.word	index@(.nv.constant0._ZN7cutlass13device_kernelIN5flash11enable_sm90INS1_16FlashAttnFwdSm90INS1_25CollectiveMainloopFwdSm90ILi2EN4cute5tupleIJNS5_1CILi1EEES8_S8_EEENS6_IJNS7_ILi128EEENS7_ILi96EEENS7_ILi192EEEEEELi192ENS_10bfloat16_tEfNS_4arch4Sm90ELb0ELb1ELb1ELb0ELb1ELb0ELb0ELb1ELb1ELb1ELb1ELb0EEENS1_21CollectiveEpilogueFwdINS6_IJSA_SC_SB_EEES9_SE_SG_Li256ELb0ELb1ELb1ELb0EEENS1_19SingleTileSchedulerILb0ELb1ELb1ELi128EEEEEEEEEvNT_6ParamsE)
        /*004c*/ 	.short	0x0380
        /*004e*/ 	.short	0x0a00


	//----- nvinfo : EIATTR_SW_WAR
	.align		4
.L_110:
        /*0050*/ 	.byte	0x04, 0x36
        /*0052*/ 	.short	(.L_112 - .L_111)
.L_111:
        /*0054*/ 	.word	0x00000008
.L_112:


//--------------------- .nv.info._ZN7cutlass13device_kernelIN5flash11enable_sm90INS1_16FlashAttnFwdSm90INS1_25CollectiveMainloopFwdSm90ILi2EN4cute5tupleIJNS5_1CILi1EEES8_S8_EEENS6_IJNS7_ILi128EEENS7_ILi96EEENS7_ILi192EEEEEELi192ENS_10bfloat16_tEfNS_4arch4Sm90ELb0ELb1ELb1ELb1ELb1ELb0ELb0ELb1ELb1ELb1ELb1ELb0EEENS1_21CollectiveEpilogueFwdINS6_IJSA_SC_SB_EEES9_SE_SG_Li256ELb1ELb1ELb1ELb0EEENS1_36VarlenDynamicPersistentTileSchedulerILi128ELi96ELi256ELi128ELb1ELb1ELb1ELb1ELb0ELb1EEEEEEEEEvNT_6ParamsE --------------------------
	.section	.nv.info._ZN7cutlass13device_kernelIN5flash11enable_sm90INS1_16FlashAttnFwdSm90INS1_25CollectiveMainloopFwdSm90ILi2EN4cute5tupleIJNS5_1CILi1EEES8_S8_EEENS6_IJNS7_ILi128EEENS7_ILi96EEENS7_ILi192EEEEEELi192ENS_10bfloat16_tEfNS_4arch4Sm90ELb0ELb1ELb1ELb1ELb1ELb0ELb0ELb1ELb1ELb1ELb1ELb0EEENS1_21CollectiveEpilogueFwdINS6_IJSA_SC_SB_EEES9_SE_SG_Li256ELb1ELb1ELb1ELb0EEENS1_36VarlenDynamicPersistentTileSchedulerILi128ELi96ELi256ELi128ELb1ELb1ELb1ELb1ELb0ELb1EEEEEEEEEvNT_6ParamsE,"",@"SHT_CUDA_INFO"
	.sectionflags	@""
	.align	4


	//----- nvinfo : EIATTR_CUDA_API_VERSION
	.align		4
        /*0000*/ 	.byte	0x04, 0x37
        /*0002*/ 	.short	(.L_114 - .L_113)
.L_113:
        /*0004*/ 	.word	0x00000082


	//----- nvinfo : EIATTR_KPARAM_INFO
	.align		4
.L_114:
        /*0008*/ 	.byte	0x04, 0x17
        /*000a*/ 	.short	(.L_116 - .L_115)
.L_115:
        /*000c*/ 	.word	0x00000000
        /*0010*/ 	.short	0x0000
        /*0012*/ 	.short	0x0000
        /*0014*/ 	.byte	0x00, 0xf0, 0x01, 0x2a


	//----- nvinfo : EIATTR_SPARSE_MMA_MASK
	.align		4
.L_116:
        /*0018*/ 	.byte	0x03, 0x50
        /*001a*/ 	.short	0x0000


	//----- nvinfo : EIATTR_MAXREG_COUNT
	.align		4
        /*001c*/ 	.byte	0x03, 0x1b
        /*001e*/ 	.short	0x00a8


	//----- nvinfo : EIATTR_MERCURY_ISA_VERSION
	.align		4
        /*0020*/ 	.byte	0x03, 0x5f
        /*0022*/ 	.short	0x0101


	//----- nvinfo : EIATTR_VRC_CTA_INIT_COUNT
	.align		4
        /*0024*/ 	.byte	0x02, 0x4a
	.zero		1
	.zero		1


	//----- nvinfo : EIATTR_EXIT_INSTR_OFFSETS
	.align		4
        /*0028*/ 	.byte	0x04, 0x1c
        /*002a*/ 	.short	(.L_118 - .L_117)


	//   ....[0]....
.L_117:
        /*002c*/ 	.word	0x00000010


	//----- nvinfo : EIATTR_MAX_THREADS
	.align		4
.L_118:
        /*0030*/ 	.byte	0x04, 0x05
        /*0032*/ 	.short	(.L_120 - .L_119)
.L_119:
        /*0034*/ 	.word	0x00000180
        /*0038*/ 	.word	0x00000001
        /*003c*/ 	.word	0x00000001


	//----- nvinfo : EIATTR_CBANK_PARAM_SIZE
	.align		4
.L_120:
        /*0040*/ 	.byte	0x03, 0x19
        /*0042*/ 	.short	0x0a80


	//----- nvinfo : EIATTR_PARAM_CBANK
	.align		4
        /*0044*/ 	.byte	0x04, 0x0a
        /*0046*/ 	.short	(.L_122 - .L_121)
	.align		4
.L_121:
        /*0048*/ 	.word	index@(.nv.constant0._ZN7cutlass13device_kernelIN5flash11enable_sm90INS1_16FlashAttnFwdSm90INS1_25CollectiveMainloopFwdSm90ILi2EN4cute5tupleIJNS5_1CILi1EEES8_S8_EEENS6_IJNS7_ILi128EEENS7_ILi96EEENS7_ILi192EEEEEELi192ENS_10bfloat16_tEfNS_4arch4Sm90ELb0ELb1ELb1ELb1ELb1ELb0ELb0ELb1ELb1ELb1ELb1ELb0EEENS1_21CollectiveEpilogueFwdINS6_IJSA_SC_SB_EEES9_SE_SG_Li256ELb1ELb1ELb1ELb0EEENS1_36VarlenDynamicPersistentTileSchedulerILi128ELi96ELi256ELi128ELb1ELb1ELb1ELb1ELb0ELb1EEEEEEEEEvNT_6ParamsE)
        /*004c*/ 	.short	0x0380
        /*004e*/ 	.short	0x0a80


	//----- nvinfo : EIATTR_SW_WAR
	.align		4
.L_122:
        /*0050*/ 	.byte	0x04, 0x36
        /*0052*/ 	.short	(.L_124 - .L_123)
.L_123:
        /*0054*/ 	.word	0x00000008
.L_124:


//--------------------- .nv.info._ZN7cutlass13device_kernelIN5flash11enable_sm90INS1_16FlashAttnFwdSm90INS1_25CollectiveMainloopFwdSm90ILi2EN4cute5tupleIJNS5_1CILi1EEES8_S8_EEENS6_IJNS7_ILi128EEENS7_ILi96EEENS7_ILi192EEEEEELi192ENS_10bfloat16_tEfNS_4arch4Sm90ELb0ELb1ELb1ELb1ELb1ELb1ELb0ELb1ELb1ELb1ELb1ELb0EEENS1_21CollectiveEpilogueFwdINS6_IJSA_SC_SB_EEES9_SE_SG_Li256ELb1ELb1ELb1ELb0EEENS1_36VarlenDynamicPersistentTileSchedulerILi128ELi96ELi256ELi128ELb1ELb1ELb1ELb1ELb0ELb1EEEEEEEEEvNT_6ParamsE --------------------------
	.section	.nv.info._ZN7cutlass13device_kernelIN5flash11enable_sm90INS1_16FlashAttnFwdSm90INS1_25CollectiveMainloopFwdSm90ILi2EN4cute5tupleIJNS5_1CILi1EEES8_S8_EEENS6_IJNS7_ILi128EEENS7_ILi96EEENS7_ILi192EEEEEELi192ENS_10bfloat16_tEfNS_4arch4Sm90ELb0ELb1ELb1ELb1ELb1ELb1ELb0ELb1ELb1ELb1ELb1ELb0EEENS1_21CollectiveEpilogueFwdINS6_IJSA_SC_SB_EEES9_SE_SG_Li256ELb1ELb1ELb1ELb0EEENS1_36VarlenDynamicPersistentTileSchedulerILi128ELi96ELi256ELi128ELb1ELb1ELb1ELb1ELb0ELb1EEEEEEEEEvNT_6ParamsE,"",@"SHT_CUDA_INFO"
	.sectionflags	@""
	.align	4


	//----- nvinfo : EIATTR_CUDA_API_VERSION
	.align		4
        /*0000*/ 	.byte	0x04, 0x37
        /*0002*/ 	.short	(.L_126 - .L_125)
.L_125:
        /*0004*/ 	.word	0x00000082


	//----- nvinfo : EIATTR_KPARAM_INFO
	.align		4
.L_126:
        /*0008*/ 	.byte	0x04, 0x17
        /*000a*/ 	.short	(.L_128 - .L_127)
.L_127:
        /*000c*/ 	.word	0x00000000
        /*0010*/ 	.short	0x0000
        /*0012*/ 	.short	0x0000
        /*0014*/ 	.byte	0x00, 0xf0, 0x01, 0x2a


	//----- nvinfo : EIATTR_SPARSE_MMA_MASK
	.align		4
.L_128:
        /*0018*/ 	.byte	0x03, 0x50
        /*001a*/ 	.short	0x0000


	//----- nvinfo : EIATTR_MAXREG_COUNT
	.align		4
        /*001c*/ 	.byte	0x03, 0x1b
        /*001e*/ 	.short	0x00a8


	//----- nvinfo : EIATTR_MERCURY_ISA_VERSION
	.align		4
        /*0020*/ 	.byte	0x03, 0x5f
        /*0022*/ 	.short	0x0101


	//----- nvinfo : EIATTR_VRC_CTA_INIT_COUNT
	.align		4
        /*0024*/ 	.byte	0x02, 0x4a
	.zero		1
	.zero		1


	//----- nvinfo : EIATTR_EXIT_INSTR_OFFSETS
	.align		4
        /*0028*/ 	.byte	0x04, 0x1c
        /*002a*/ 	.short	(.L_130 - .L_129)


	//   ....[0]....
.L_129:
        /*002c*/ 	.word	0x00000010


	//----- nvinfo : EIATTR_MAX_THREADS
	.align		4
.L_130:
        /*0030*/ 	.byte	0x04, 0x05
        /*0032*/ 	.short	(.L_132 - .L_131)
.L_131:
        /*0034*/ 	.word	0x00000180
        /*0038*/ 	.word	0x00000001
        /*003c*/ 	.word	0x00000001


	//----- nvinfo : EIATTR_CBANK_PARAM_SIZE
	.align		4
.L_132:
        /*0040*/ 	.byte	0x03, 0x19
        /*0042*/ 	.short	0x0a80


	//----- nvinfo : EIATTR_PARAM_CBANK
	.align		4
        /*0044*/ 	.byte	0x04, 0x0a
        /*0046*/ 	.short	(.L_134 - .L_133)
	.align		4
.L_133:
        /*0048*/ 	.word	index@(.nv.constant0._ZN7cutlass13device_kernelIN5flash11enable_sm90INS1_16FlashAttnFwdSm90INS1_25CollectiveMainloopFwdSm90ILi2EN4cute5tupleIJNS5_1CILi1EEES8_S8_EEENS6_IJNS7_ILi128EEENS7_ILi96EEENS7_ILi192EEEEEELi192ENS_10bfloat16_tEfNS_4arch4Sm90ELb0ELb1ELb1ELb1ELb1ELb1ELb0ELb1ELb1ELb1ELb1ELb0EEENS1_21CollectiveEpilogueFwdINS6_IJSA_SC_SB_EEES9_SE_SG_Li256ELb1ELb1ELb1ELb0EEENS1_36VarlenDynamicPersistentTileSchedulerILi128ELi96ELi256ELi128ELb1ELb1ELb1ELb1ELb0ELb1EEEEEEEEEvNT_6ParamsE)
        /*004c*/ 	.short	0x0380
        /*004e*/ 	.short	0x0a80


	//----- nvinfo : EIATTR_SW_WAR
	.align		4
.L_134:
        /*0050*/ 	.byte	0x04, 0x36
        /*0052*/ 	.short	(.L_136 - .L_135)
.L_135:
        /*0054*/ 	.word	0x00000008
.L_136:


//--------------------- .nv.info._ZN7cutlass13device_kernelIN5flash11enable_sm90INS1_16FlashAttnFwdSm90INS1_25CollectiveMainloopFwdSm90ILi2EN4cute5tupleIJNS5_1CILi1EEES8_S8_EEENS6_IJNS7_ILi128EEENS7_ILi96EEENS7_ILi192EEEEEELi192ENS_10bfloat16_tEfNS_4arch4Sm90ELb1ELb0ELb1ELb0ELb1ELb0ELb0ELb1ELb1ELb1ELb1ELb0EEENS1_21CollectiveEpilogueFwdINS6_IJSA_SC_SB_EEES9_SE_SG_Li256ELb0ELb1ELb1ELb0EEENS1_19SingleTileSchedulerILb0ELb1ELb1ELi128EEEEEEEEEvNT_6ParamsE --------------------------
	.section	.nv.info._ZN7cutlass13device_kernelIN5flash11enable_sm90INS1_16FlashAttnFwdSm90INS1_25CollectiveMainloopFwdSm90ILi2EN4cute5tupleIJNS5_1CILi1EEES8_S8_EEENS6_IJNS7_ILi128EEENS7_ILi96EEENS7_ILi192EEEEEELi192ENS_10bfloat16_tEfNS_4arch4Sm90ELb1ELb0ELb1ELb0ELb1ELb0ELb0ELb1ELb1ELb1ELb1ELb0EEENS1_21CollectiveEpilogueFwdINS6_IJSA_SC_SB_EEES9_SE_SG_Li256ELb0ELb1ELb1ELb0EEENS1_19SingleTileSchedulerILb0ELb1ELb1ELi128EEEEEEEEEvNT_6ParamsE,"",@"SHT_CUDA_INFO"
	.sectionflags	@""
	.align	4


	//----- nvinfo : EIATTR_CUDA_API_VERSION
	.align		4
        /*0000*/ 	.byte	0x04, 0x37
        /*0002*/ 	.short	(.L_138 - .L_137)
.L_137:
        /*0004*/ 	.word	0x00000082


	//----- nvinfo : EIATTR_KPARAM_INFO
	.align		4
.L_138:
        /*0008*/ 	.byte	0x04, 0x17
        /*000a*/ 	.short	(.L_140 - .L_139)
.L_139:
        /*000c*/ 	.word	0x00000000
        /*0010*/ 	.short	0x0000
        /*0012*/ 	.short	0x0000
        /*0014*/ 	.byte	0x00, 0xf0, 0x01, 0x28


	//----- nvinfo : EIATTR_SPARSE_MMA_MASK
	.align		4
.L_140:
        /*0018*/ 	.byte	0x03, 0x50
        /*001a*/ 	.short	0x0000


	//----- nvinfo : EIATTR_MAXREG_COUNT
	.align		4
        /*001c*/ 	.byte	0x03, 0x1b
        /*001e*/ 	.short	0x00a8


	//----- nvinfo : EIATTR_MERCURY_ISA_VERSION
	.align		4
        /*0020*/ 	.byte	0x03, 0x5f
        /*0022*/ 	.short	0x0101


	//----- nvinfo : EIATTR_VRC_CTA_INIT_COUNT
	.align		4
        /*0024*/ 	.byte	0x02, 0x4a
	.zero		1
	.zero		1


	//----- nvinfo : EIATTR_EXIT_INSTR_OFFSETS
	.align		4
        /*0028*/ 	.byte	0x04, 0x1c
        /*002a*/ 	.short	(.L_142 - .L_141)


	//   ....[0]....
.L_141:
        /*002c*/ 	.word	0x00000010


	//----- nvinfo : EIATTR_MAX_THREADS
	.align		4
.L_142:
        /*0030*/ 	.byte	0x04, 0x05
        /*0032*/ 	.short	(.L_144 - .L_143)
.L_143:
        /*0034*/ 	.word	0x00000180
        /*0038*/ 	.word	0x00000001
        /*003c*/ 	.word	0x00000001


	//----- nvinfo : EIATTR_CBANK_PARAM_SIZE
	.align		4
.L_144:
        /*0040*/ 	.byte	0x03, 0x19
        /*0042*/ 	.short	0x0a00


	//----- nvinfo : EIATTR_PARAM_CBANK
	.align		4
        /*0044*/ 	.byte	0x04, 0x0a
        /*0046*/ 	.short	(.L_146 - .L_145)
	.align		4
.L_145:
        /*0048*/ 	.word	index@(.nv.constant0._ZN7cutlass13device_kernelIN5flash11enable_sm90INS1_16FlashAttnFwdSm90INS1_25CollectiveMainloopFwdSm90ILi2EN4cute5tupleIJNS5_1CILi1EEES8_S8_EEENS6_IJNS7_ILi128EEENS7_ILi96EEENS7_ILi192EEEEEELi192ENS_10bfloat16_tEfNS_4arch4Sm90ELb1ELb0ELb1ELb0ELb1ELb0ELb0ELb1ELb1ELb1ELb1ELb0EEENS1_21CollectiveEpilogueFwdINS6_IJSA_SC_SB_EEES9_SE_SG_Li256ELb0ELb1ELb1ELb0EEENS1_19SingleTileSchedulerILb0ELb1ELb1ELi128EEEEEEEEEvNT_6ParamsE)
        /*004c*/ 	.short	0x0380
        /*004e*/ 	.short	0x0a00


	//----- nvinfo : EIATTR_SW_WAR
	.align		4
.L_146:
        /*0050*/ 	.byte	0x04, 0x36
        /*0052*/ 	.short	(.L_148 - .L_147)
.L_147:
        /*0054*/ 	.word	0x00000008
.L_148:


//--------------------- .nv.info._ZN7cutlass13device_kernelIN5flash11enable_sm90INS1_16FlashAttnFwdSm90INS1_25CollectiveMainloopFwdSm90ILi2EN4cute5tupleIJNS5_1CILi1EEES8_S8_EEENS6_IJNS7_ILi128EEENS7_ILi96EEENS7_ILi192EEEEEELi192ENS_10bfloat16_tEfNS_4arch4Sm90ELb1ELb0ELb1ELb1ELb1ELb0ELb0ELb1ELb1ELb1ELb1ELb0EEENS1_21CollectiveEpilogueFwdINS6_IJSA_SC_SB_EEES9_SE_SG_Li256ELb1ELb1ELb1ELb0EEENS1_36VarlenDynamicPersistentTileSchedulerILi128ELi96ELi256ELi128ELb1ELb1ELb1ELb1ELb1ELb1EEEEEEEEEvNT_6ParamsE --------------------------
	.section	.nv.info._ZN7cutlass13device_kernelIN5flash11enable_sm90INS1_16FlashAttnFwdSm90INS1_25CollectiveMainloopFwdSm90ILi2EN4cute5tupleIJNS5_1CILi1EEES8_S8_EEENS6_IJNS7_ILi128EEENS7_ILi96EEENS7_ILi192EEEEEELi192ENS_10bfloat16_tEfNS_4arch4Sm90ELb1ELb0ELb1ELb1ELb1ELb0ELb0ELb1ELb1ELb1ELb1ELb0EEENS1_21CollectiveEpilogueFwdINS6_IJSA_SC_SB_EEES9_SE_SG_Li256ELb1ELb1ELb1ELb0EEENS1_36VarlenDynamicPersistentTileSchedulerILi128ELi96ELi256ELi128ELb1ELb1ELb1ELb1ELb1ELb1EEEEEEEEEvNT_6ParamsE,"",@"SHT_CUDA_INFO"
	.sectionflags	@""
	.align	4


	//----- nvinfo : EIATTR_CUDA_API_VERSION
	.align		4
        /*0000*/ 	.byte	0x04, 0x37
        /*0002*/ 	.short	(.L_150 - .L_149)
.L_149:
        /*0004*/ 	.word	0x00000082


	//----- nvinfo : EIATTR_KPARAM_INFO
	.align		4
.L_150:
        /*0008*/ 	.byte	0x04, 0x17
        /*000a*/ 	.short	(.L_152 - .L_151)
.L_151:
        /*000c*/ 	.word	0x00000000
        /*0010*/ 	.short	0x0000
        /*0012*/ 	.short	0x0000
        /*0014*/ 	.byte	0x00, 0xf0, 0x01, 0x2a


	//----- nvinfo : EIATTR_SPARSE_MMA_MASK
	.align		4
.L_152:
        /*0018*/ 	.byte	0x03, 0x50
        /*001a*/ 	.short	0x0000


	//----- nvinfo : EIATTR_MAXREG_COUNT
	.align		4
        /*001c*/ 	.byte	0x03, 0x1b
        /*001e*/ 	.short	0x00a8


	//----- nvinfo : EIATTR_MERCURY_ISA_VERSION
	.align		4
        /*0020*/ 	.byte	0x03, 0x5f
        /*0022*/ 	.short	0x0101


	//----- nvinfo : EIATTR_VRC_CTA_INIT_COUNT
	.align		4
        /*0024*/ 	.byte	0x02, 0x4a
	.zero		1
	.zero		1


	//----- nvinfo : EIATTR_EXIT_INSTR_OFFSETS
	.align		4
        /*0028*/ 	.byte	0x04, 0x1c
        /*002a*/ 	.short	(.L_154 - .L_153)


	//   ....[0]....
.L_153:
        /*002c*/ 	.word	0x00000010


	//----- nvinfo : EIATTR_MAX_THREADS
	.align		4
.L_154:
        /*0030*/ 	.byte	0x04, 0x05
        /*0032*/ 	.short	(.L_156 - .L_155)
.L_155:
        /*0034*/ 	.word	0x00000180
        /*0038*/ 	.word	0x00000001
        /*003c*/ 	.word	0x00000001


	//----- nvinfo : EIATTR_CBANK_PARAM_SIZE
	.align		4
.L_156:
        /*0040*/ 	.byte	0x03, 0x19
        /*0042*/ 	.short	0x0a80


	//----- nvinfo : EIATTR_PARAM_CBANK
	.align		4
        /*0044*/ 	.byte	0x04, 0x0a
        /*0046*/ 	.short	(.L_158 - .L_157)
	.align		4
.L_157:
        /*0048*/ 	.word	index@(.nv.constant0._ZN7cutlass13device_kernelIN5flash11enable_sm90INS1_16FlashAttnFwdSm90INS1_25CollectiveMainloopFwdSm90ILi2EN4cute5tupleIJNS5_1CILi1EEES8_S8_EEENS6_IJNS7_ILi128EEENS7_ILi96EEENS7_ILi192EEEEEELi192ENS_10bfloat16_tEfNS_4arch4Sm90ELb1ELb0ELb1ELb1ELb1ELb0ELb0ELb1ELb1ELb1ELb1ELb0EEENS1_21CollectiveEpilogueFwdINS6_IJSA_SC_SB_EEES9_SE_SG_Li256ELb1ELb1ELb1ELb0EEENS1_36VarlenDynamicPersistentTileSchedulerILi128ELi96ELi256ELi128ELb1ELb1ELb1ELb1ELb1ELb1EEEEEEEEEvNT_6ParamsE)
        /*004c*/ 	.short	0x0380
        /*004e*/ 	.short	0x0a80


	//----- nvinfo : EIATTR_SW_WAR
	.align		4
.L_158:
        /*0050*/ 	.byte	0x04, 0x36
        /*0052*/ 	.short	(.L_160 - .L_159)
.L_159:
        /*0054*/ 	.word	0x00000008
.L_160:


//--------------------- .nv.info._ZN7cutlass13device_kernelIN5flash11enable_sm90INS1_16FlashAttnFwdSm90INS1_25CollectiveMainloopFwdSm90ILi2EN4cute5tupleIJNS5_1CILi1EEES8_S8_EEENS6_IJNS7_ILi128EEENS7_ILi96EEENS7_ILi192EEEEEELi192ENS_10bfloat16_tEfNS_4arch4Sm90ELb1ELb0ELb1ELb1ELb1ELb1ELb0ELb1ELb1ELb1ELb1ELb0EEENS1_21CollectiveEpilogueFwdINS6_IJSA_SC_SB_EEES9_SE_SG_Li256ELb1ELb1ELb1ELb0EEENS1_36VarlenDynamicPersistentTileSchedulerILi128ELi96ELi256ELi128ELb1ELb1ELb1ELb1ELb1ELb1EEEEEEEEEvNT_6ParamsE --------------------------
	.section	.nv.info._ZN7cutlass13device_kernelIN5flash11enable_sm90INS1_16FlashAttnFwdSm90INS1_25CollectiveMainloopFwdSm90ILi2EN4cute5tupleIJNS5_1CILi1EEES8_S8_EEENS6_IJNS7_ILi128EEENS7_ILi96EEENS7_ILi192EEEEEELi192ENS_10bfloat16_tEfNS_4arch4Sm90ELb1ELb0ELb1ELb1ELb1ELb1ELb0ELb1ELb1ELb1ELb1ELb0EEENS1_21CollectiveEpilogueFwdINS6_IJSA_SC_SB_EEES9_SE_SG_Li256ELb1ELb1ELb1ELb0EEENS1_36VarlenDynamicPersistentTileSchedulerILi128ELi96ELi256ELi128ELb1ELb1ELb1ELb1ELb1ELb1EEEEEEEEEvNT_6ParamsE,"",@"SHT_CUDA_INFO"
	.sectionflags	@""
	.align	4


	//----- nvinfo : EIATTR_CUDA_API_VERSION
	.align		4
        /*0000*/ 	.byte	0x04, 0x37
        /*0002*/ 	.short	(.L_162 - .L_161)
.L_161:
        /*0004*/ 	.word	0x00000082


	//----- nvinfo : EIATTR_KPARAM_INFO
	.align		4
.L_162:
        /*0008*/ 	.byte	0x04, 0x17
        /*000a*/ 	.short	(.L_164 - .L_163)
.L_163:
        /*000c*/ 	.word	0x00000000
        /*0010*/ 	.short	0x0000
        /*0012*/ 	.short	0x0000
        /*0014*/ 	.byte	0x00, 0xf0, 0x01, 0x2a


	//----- nvinfo : EIATTR_SPARSE_MMA_MASK
	.align		4
.L_164:
        /*0018*/ 	.byte	0x03, 0x50
        /*001a*/ 	.short	0x0000


	//----- nvinfo : EIATTR_MAXREG_COUNT
	.align		4
        /*001c*/ 	.byte	0x03, 0x1b
        /*001e*/ 	.short	0x00a8


	//----- nvinfo : EIATTR_MERCURY_ISA_VERSION
	.align		4
        /*0020*/ 	.byte	0x03, 0x5f
        /*0022*/ 	.short	0x0101


	//----- nvinfo : EIATTR_VRC_CTA_INIT_COUNT
	.align		4
        /*0024*/ 	.byte	0x02, 0x4a
	.zero		1
	.zero		1


	//----- nvinfo : EIATTR_EXIT_INSTR_OFFSETS
	.align		4
        /*0028*/ 	.byte	0x04, 0x1c
        /*002a*/ 	.short	(.L_166 - .L_165)


	//   ....[0]....
.L_165:
        /*002c*/ 	.word	0x00000010


	//----- nvinfo : EIATTR_MAX_THREADS
	.align		4
.L_166:
        /*0030*/ 	.byte	0x04, 0x05
        /*0032*/ 	.short	(.L_168 - .L_167)
.L_167:
        /*0034*/ 	.word	0x00000180
        /*0038*/ 	.word	0x00000001
        /*003c*/ 	.word	0x00000001


	//----- nvinfo : EIATTR_CBANK_PARAM_SIZE
	.align		4
.L_168:
        /*0040*/ 	.byte	0x03, 0x19
        /*0042*/ 	.short	0x0a80


	//----- nvinfo : EIATTR_PARAM_CBANK
	.align		4
        /*0044*/ 	.byte	0x04, 0x0a
        /*0046*/ 	.short	(.L_170 - .L_169)
	.align		4
.L_169:
        /*0048*/ 	.word	index@(.nv.constant0._ZN7cutlass13device_kernelIN5flash11enable_sm90INS1_16FlashAttnFwdSm90INS1_25CollectiveMainloopFwdSm90ILi2EN4cute5tupleIJNS5_1CILi1EEES8_S8_EEENS6_IJNS7_ILi128EEENS7_ILi96EEENS7_ILi192EEEEEELi192ENS_10bfloat16_tEfNS_4arch4Sm90ELb1ELb0ELb1ELb1ELb1ELb1ELb0ELb1ELb1ELb1ELb1ELb0EEENS1_21CollectiveEpilogueFwdINS6_IJSA_SC_SB_EEES9_SE_SG_Li256ELb1ELb1ELb1ELb0EEENS1_36VarlenDynamicPersistentTileSchedulerILi128ELi96ELi256ELi128ELb1ELb1ELb1ELb1ELb1ELb1EEEEEEEEEvNT_6ParamsE)
        /*004c*/ 	.short	0x0380
        /*004e*/ 	.short	0x0a80


	//----- nvinfo : EIATTR_SW_WAR
	.align		4
.L_170:
        /*0050*/ 	.byte	0x04, 0x36
        /*0052*/ 	.short	(.L_172 - .L_171)
.L_171:
        /*0054*/ 	.word	0x00000008
.L_172:


//--------------------- .nv.callgraph             --------------------------
	.section	.nv.callgraph,"",@"SHT_CUDA_CALLGRAPH"
	.align	4
	.sectionentsize	8
	.align		4
        /*0000*/ 	.word	0x00000000
	.align		4
        /*0004*/ 	.word	0xffffffff
	.align		4
        /*0008*/ 	.word	0x00000000
	.align		4
        /*000c*/ 	.word	0xfffffffe
	.align		4
        /*0010*/ 	.word	0x00000000
	.align		4
        /*0014*/ 	.word	0xfffffffd
	.align		4
        /*0018*/ 	.word	0x00000000
	.align		4
        /*001c*/ 	.word	0xfffffffc


//--------------------- .nv.constant4             --------------------------
	.section	.nv.constant4,"a",@progbits
	.align	8
	.align		8
.nv.constant4:
        /*0000*/ 	.dword	_ZN86_INTERNAL_a74f085c_50_flash_fwd_hdim192_bf16_paged_split_softcap_sm90_cu_49158569_31324cuda3std3__45__cpo5beginE
	.align		8
        /*0008*/ 	.dword	_ZN86_INTERNAL_a74f085c_50_flash_fwd_hdim192_bf16_paged_split_softcap_sm90_cu_49158569_31324cuda3std3__45__cpo3endE
	.align		8
        /*0010*/ 	.dword	_ZN86_INTERNAL_a74f085c_50_flash_fwd_hdim192_bf16_paged_split_softcap_sm90_cu_49158569_31324cuda3std3__45__cpo6cbeginE
	.align		8
        /*0018*/ 	.dword	_ZN86_INTERNAL_a74f085c_50_flash_fwd_hdim192_bf16_paged_split_softcap_sm90_cu_49158569_31324cuda3std3__45__cpo4cendE
	.align		8
        /*0020*/ 	.dword	_ZN86_INTERNAL_a74f085c_50_flash_fwd_hdim192_bf16_paged_split_softcap_sm90_cu_49158569_31324cuda3std3__488_GLOBAL__N__a74f085c_50_flash_fwd_hdim192_bf16_paged_split_softcap_sm90_cu_49158569_31326ignoreE
	.align		8
        /*0028*/ 	.dword	_ZN86_INTERNAL_a74f085c_50_flash_fwd_hdim192_bf16_paged_split_softcap_sm90_cu_49158569_31324cuda3std3__419piecewise_constructE
	.align		8
        /*0030*/ 	.dword	_ZN86_INTERNAL_a74f085c_50_flash_fwd_hdim192_bf16_paged_split_softcap_sm90_cu_49158569_31324cuda3std3__48in_placeE
	.align		8
        /*0038*/ 	.dword	_ZN86_INTERNAL_a74f085c_50_flash_fwd_hdim192_bf16_paged_split_softcap_sm90_cu_49158569_31324cuda3std6ranges3__45__cpo4swapE
	.align		8
        /*0040*/ 	.dword	_ZN86_INTERNAL_a74f085c_50_flash_fwd_hdim192_bf16_paged_split_softcap_sm90_cu_49158569_31324cuda3std6ranges3__45__cpo9iter_moveE
	.align		8
        /*0048*/ 	.dword	_ZN86_INTERNAL_a74f085c_50_flash_fwd_hdim192_bf16_paged_split_softcap_sm90_cu_49158569_31324cute7productE
	.align		8
        /*0050*/ 	.dword	_ZN86_INTERNAL_a74f085c_50_flash_fwd_hdim192_bf16_paged_split_softcap_sm90_cu_49158569_31324cute1_E


//--------------------- .text._ZN7cutlass13device_kernelIN5flash11enable_sm90INS1_16FlashAttnFwdSm90INS1_25CollectiveMainloopFwdSm90ILi2EN4cute5tupleIJNS5_1CILi1EEES8_S8_EEENS6_IJNS7_ILi128EEENS7_ILi96EEENS7_ILi192EEEEEELi192ENS_10bfloat16_tEfNS_4arch4Sm90ELb0ELb0ELb1ELb0ELb1ELb0ELb0ELb1ELb1ELb1ELb1ELb0EEENS1_21CollectiveEpilogueFwdINS6_IJSA_SC_SB_EEES9_SE_SG_Li256ELb0ELb1ELb1ELb0EEENS1_19SingleTileSchedulerILb0ELb1ELb1ELi128EEEEEEEEEvNT_6ParamsE --------------------------
	.section	.text._ZN7cutlass13device_kernelIN5flash11enable_sm90INS1_16FlashAttnFwdSm90INS1_25CollectiveMainloopFwdSm90ILi2EN4cute5tupleIJNS5_1CILi1EEES8_S8_EEENS6_IJNS7_ILi128EEENS7_ILi96EEENS7_ILi192EEEEEELi192ENS_10bfloat16_tEfNS_4arch4Sm90ELb0ELb0ELb1ELb0ELb1ELb0ELb0ELb1ELb1ELb1ELb1ELb0EEENS1_21CollectiveEpilogueFwdINS6_IJSA_SC_SB_EEES9_SE_SG_Li256ELb0ELb1ELb1ELb0EEENS1_19SingleTileSchedulerILb0ELb1ELb1ELi128EEEEEEEEEvNT_6ParamsE,"ax",@progbits
	.align	128
.text._ZN7cutlass13device_kernelIN5flash11enable_sm90INS1_16FlashAttnFwdSm90INS1_25CollectiveMainloopFwdSm90ILi2EN4cute5tupleIJNS5_1CILi1EEES8_S8_EEENS6_IJNS7_ILi128EEENS7_ILi96EEENS7_ILi192EEEEEELi192ENS_10bfloat16_tEfNS_4arch4Sm90ELb0ELb0ELb1ELb0ELb1ELb0ELb0ELb1ELb1ELb1ELb1ELb0EEENS1_21CollectiveEpilogueFwdINS6_IJSA_SC_SB_EEES9_SE_SG_Li256ELb0ELb1ELb1ELb0EEENS1_19SingleTileSchedulerILb0ELb1ELb1ELi128EEEEEEEEEvNT_6ParamsE:
        .type           _ZN7cutlass13device_kernelIN5flash11enable_sm90INS1_16FlashAttnFwdSm90INS1_25CollectiveMainloopFwdSm90ILi2EN4cute5tupleIJNS5_1CILi1EEES8_S8_EEENS6_IJNS7_ILi128EEENS7_ILi96EEENS7_ILi192EEEEEELi192ENS_10bfloat16_tEfNS_4arch4Sm90ELb0ELb0ELb1ELb0ELb1ELb0ELb0ELb1ELb1ELb1ELb1ELb0EEENS1_21CollectiveEpilogueFwdINS6_IJSA_SC_SB_EEES9_SE_SG_Li256ELb0ELb1ELb1ELb0EEENS1_19SingleTileSchedulerILb0ELb1ELb1ELi128EEEEEEEEEvNT_6ParamsE,@function
        .size           _ZN7cutlass13device_kernelIN5flash11enable_sm90INS1_16FlashAttnFwdSm90INS1_25CollectiveMainloopFwdSm90ILi2EN4cute5tupleIJNS5_1CILi1EEES8_S8_EEENS6_IJNS7_ILi128EEENS7_ILi96EEENS7_ILi192EEEEEELi192ENS_10bfloat16_tEfNS_4arch4Sm90ELb0ELb0ELb1ELb0ELb1ELb0ELb0ELb1ELb1ELb1ELb1ELb0EEENS1_21CollectiveEpilogueFwdINS6_IJSA_SC_SB_EEES9_SE_SG_Li256ELb0ELb1ELb1ELb0EEENS1_19SingleTileSchedulerILb0ELb1ELb1ELi128EEEEEEEEEvNT_6ParamsE,(.L_x_9 - _ZN7cutlass13device_kernelIN5flash11enable_sm90INS1_16FlashAttnFwdSm90INS1_25CollectiveMainloopFwdSm90ILi2EN4cute5tupleIJNS5_1CILi1EEES8_S8_EEENS6_IJNS7_ILi128EEENS7_ILi96EEENS7_ILi192EEEEEELi192ENS_10bfloat16_tEfNS_4arch4Sm90ELb0ELb0ELb1ELb0ELb1ELb0ELb0ELb1ELb1ELb1ELb1ELb0EEENS1_21CollectiveEpilogueFwdINS6_IJSA_SC_SB_EEES9_SE_SG_Li256ELb0ELb1ELb1ELb0EEENS1_19SingleTileSchedulerILb0ELb1ELb1ELi128EEEEEEEEEvNT_6ParamsE)
        .other          _ZN7cutlass13device_kernelIN5flash11enable_sm90INS1_16FlashAttnFwdSm90INS1_25CollectiveMainloopFwdSm90ILi2EN4cute5tupleIJNS5_1CILi1EEES8_S8_EEENS6_IJNS7_ILi128EEENS7_ILi96EEENS7_ILi192EEEEEELi192ENS_10bfloat16_tEfNS_4arch4Sm90ELb0ELb0ELb1ELb0ELb1ELb0ELb0ELb1ELb1ELb1ELb1ELb0EEENS1_21CollectiveEpilogueFwdINS6_IJSA_SC_SB_EEES9_SE_SG_Li256ELb0ELb1ELb1ELb0EEENS1_19SingleTileSchedulerILb0ELb1ELb1ELi128EEEEEEEEEvNT_6ParamsE,@"STO_CUDA_ENTRY STV_DEFAULT"
_ZN7cutlass13device_kernelIN5flash11enable_sm90INS1_16FlashAttnFwdSm90INS1_25CollectiveMainloopFwdSm90ILi2EN4cute5tupleIJNS5_1CILi1EEES8_S8_EEENS6_IJNS7_ILi128EEENS7_ILi96EEENS7_ILi192EEEEEELi192ENS_10bfloat16_tEfNS_4arch4Sm90ELb0ELb0ELb1ELb0ELb1ELb0ELb0ELb1ELb1ELb1ELb1ELb0EEENS1_21CollectiveEpilogueFwdINS6_IJSA_SC_SB_EEES9_SE_SG_Li256ELb0ELb1ELb1ELb0EEENS1_19SingleTileSchedulerILb0ELb1ELb1ELi128EEEEEEEEEvNT_6ParamsE:
[----:B------:R-:W-:Y:S01]  /*0000*/  LDC R1, c[0x0][0x37c] ;  /* 0x0000df00ff017b82 */ /* 0x000fe20000000800 */
[----:B------:R-:W-:Y:S05]  /*0010*/  EXIT ;  /* 0x000000000000794d */ /* 0x000fea0003800000 */
.L_x_0:
[----:B------:R-:W-:-:S00]  /*0020*/  BRA `(.L_x_0) ;  /* 0xfffffffc00fc7947 */ /* 0x000fc0000383ffff */
[----:B------:R-:W-:-:S00]  /*0030*/  NOP ;  /* 0x0000000000007918 */ /* 0x000fc00000000000 */
        /* <DEDUP_REMOVED lines=12> */
.L_x_9:


//--------------------- .text._ZN7cutlass13device_kernelIN5flash11enable_sm90INS1_16FlashAttnFwdSm90INS1_25CollectiveMainloopFwdSm90ILi2EN4cute5tupleIJNS5_1CILi1EEES8_S8_EEENS6_IJNS7_ILi128EEENS7_ILi96EEENS7_ILi192EEEEEELi192ENS_10bfloat16_tEfNS_4arch4Sm90ELb0ELb0ELb1ELb1ELb1ELb0ELb0ELb1ELb1ELb1ELb1ELb0EEENS1_21CollectiveEpilogueFwdINS6_IJSA_SC_SB_EEES9_SE_SG_Li256ELb1ELb1ELb1ELb0EEENS1_36VarlenDynamicPersistentTileSchedulerILi128ELi96ELi256ELi128ELb1ELb1ELb1ELb0ELb1ELb1EEEEEEEEEvNT_6ParamsE --------------------------
	.section	.text._ZN7cutlass13device_kernelIN5flash11enable_sm90INS1_16FlashAttnFwdSm90INS1_25CollectiveMainloopFwdSm90ILi2EN4cute5tupleIJNS5_1CILi1EEES8_S8_EEENS6_IJNS7_ILi128EEENS7_ILi96EEENS7_ILi192EEEEEELi192ENS_10bfloat16_tEfNS_4arch4Sm90ELb0ELb0ELb1ELb1ELb1ELb0ELb0ELb1ELb1ELb1ELb1ELb0EEENS1_21CollectiveEpilogueFwdINS6_IJSA_SC_SB_EEES9_SE_SG_Li256ELb1ELb1ELb1ELb0EEENS1_36VarlenDynamicPersistentTileSchedulerILi128ELi96ELi256ELi128ELb1ELb1ELb1ELb0ELb1ELb1EEEEEEEEEvNT_6ParamsE,"ax",@progbits
	.align	128
.text._ZN7cutlass13device_kernelIN5flash11enable_sm90INS1_16FlashAttnFwdSm90INS1_25CollectiveMainloopFwdSm90ILi2EN4cute5tupleIJNS5_1CILi1EEES8_S8_EEENS6_IJNS7_ILi128EEENS7_ILi96EEENS7_ILi192EEEEEELi192ENS_10bfloat16_tEfNS_4arch4Sm90ELb0ELb0ELb1ELb1ELb1ELb0ELb0ELb1ELb1ELb1ELb1ELb0EEENS1_21CollectiveEpilogueFwdINS6_IJSA_SC_SB_EEES9_SE_SG_Li256ELb1ELb1ELb1ELb0EEENS1_36VarlenDynamicPersistentTileSchedulerILi128ELi96ELi256ELi128ELb1ELb1ELb1ELb0ELb1ELb1EEEEEEEEEvNT_6ParamsE:
        .type           _ZN7cutlass13device_kernelIN5flash11enable_sm90INS1_16FlashAttnFwdSm90INS1_25CollectiveMainloopFwdSm90ILi2EN4cute5tupleIJNS5_1CILi1EEES8_S8_EEENS6_IJNS7_ILi128EEENS7_ILi96EEENS7_ILi192EEEEEELi192ENS_10bfloat16_tEfNS_4arch4Sm90ELb0ELb0ELb1ELb1ELb1ELb0ELb0ELb1ELb1ELb1ELb1ELb0EEENS1_21CollectiveEpilogueFwdINS6_IJSA_SC_SB_EEES9_SE_SG_Li256ELb1ELb1ELb1ELb0EEENS1_36VarlenDynamicPersistentTileSchedulerILi128ELi96ELi256ELi128ELb1ELb1ELb1ELb0ELb1ELb1EEEEEEEEEvNT_6ParamsE,@function
        .size           _ZN7cutlass13device_kernelIN5flash11enable_sm90INS1_16FlashAttnFwdSm90INS1_25CollectiveMainloopFwdSm90ILi2EN4cute5tupleIJNS5_1CILi1EEES8_S8_EEENS6_IJNS7_ILi128EEENS7_ILi96EEENS7_ILi192EEEEEELi192ENS_10bfloat16_tEfNS_4arch4Sm90ELb0ELb0ELb1ELb1ELb1ELb0ELb0ELb1ELb1ELb1ELb1ELb0EEENS1_21CollectiveEpilogueFwdINS6_IJSA_SC_SB_EEES9_SE_SG_Li256ELb1ELb1ELb1ELb0EEENS1_36VarlenDynamicPersistentTileSchedulerILi128ELi96ELi256ELi128ELb1ELb1ELb1ELb0ELb1ELb1EEEEEEEEEvNT_6ParamsE,(.L_x_10 - _ZN7cutlass13device_kernelIN5flash11enable_sm90INS1_16FlashAttnFwdSm90INS1_25CollectiveMainloopFwdSm90ILi2EN4cute5tupleIJNS5_1CILi1EEES8_S8_EEENS6_IJNS7_ILi128EEENS7_ILi96EEENS7_ILi192EEEEEELi192ENS_10bfloat16_tEfNS_4arch4Sm90ELb0ELb0ELb1ELb1ELb1ELb0ELb0ELb1ELb1ELb1ELb1ELb0EEENS1_21CollectiveEpilogueFwdINS6_IJSA_SC_SB_EEES9_SE_SG_Li256ELb1ELb1ELb1ELb0EEENS1_36VarlenDynamicPersistentTileSchedulerILi128ELi96ELi256ELi128ELb1ELb1ELb1ELb0ELb1ELb1EEEEEEEEEvNT_6ParamsE)
        .other          _ZN7cutlass13device_kernelIN5flash11enable_sm90INS1_16FlashAttnFwdSm90INS1_25CollectiveMainloopFwdSm90ILi2EN4cute5tupleIJNS5_1CILi1EEES8_S8_EEENS6_IJNS7_ILi128EEENS7_ILi96EEENS7_ILi192EEEEEELi192ENS_10bfloat16_tEfNS_4arch4Sm90ELb0ELb0ELb1ELb1ELb1ELb0ELb0ELb1ELb1ELb1ELb1ELb0EEENS1_21CollectiveEpilogueFwdINS6_IJSA_SC_SB_EEES9_SE_SG_Li256ELb1ELb1ELb1ELb0EEENS1_36VarlenDynamicPersistentTileSchedulerILi128ELi96ELi256ELi128ELb1ELb1ELb1ELb0ELb1ELb1EEEEEEEEEvNT_6ParamsE,@"STO_CUDA_ENTRY STV_DEFAULT"
_ZN7cutlass13device_kernelIN5flash11enable_sm90INS1_16FlashAttnFwdSm90INS1_25CollectiveMainloopFwdSm90ILi2EN4cute5tupleIJNS5_1CILi1EEES8_S8_EEENS6_IJNS7_ILi128EEENS7_ILi96EEENS7_ILi192EEEEEELi192ENS_10bfloat16_tEfNS_4arch4Sm90ELb0ELb0ELb1ELb1ELb1ELb0ELb0ELb1ELb1ELb1ELb1ELb0EEENS1_21CollectiveEpilogueFwdINS6_IJSA_SC_SB_EEES9_SE_SG_Li256ELb1ELb1ELb1ELb0EEENS1_36VarlenDynamicPersistentTileSchedulerILi128ELi96ELi256ELi128ELb1ELb1ELb1ELb0ELb1ELb1EEEEEEEEEvNT_6ParamsE:
[----:B------:R-:W-:Y:S01]  /*0000*/  LDC R1, c[0x0][0x37c] ;  /* 0x0000df00ff017b82 */ /* 0x000fe20000000800 */
[----:B------:R-:W-:Y:S05]  /*0010*/  EXIT ;  /* 0x000000000000794d */ /* 0x000fea0003800000 */
.L_x_1:
        /* <DEDUP_REMOVED lines=14> */
.L_x_10:


//--------------------- .text._ZN7cutlass13device_kernelIN5flash11enable_sm90INS1_16FlashAttnFwdSm90INS1_25CollectiveMainloopFwdSm90ILi2EN4cute5tupleIJNS5_1CILi1EEES8_S8_EEENS6_IJNS7_ILi128EEENS7_ILi96EEENS7_ILi192EEEEEELi192ENS_10bfloat16_tEfNS_4arch4Sm90ELb0ELb0ELb1ELb1ELb1ELb1ELb0ELb1ELb1ELb1ELb1ELb0EEENS1_21CollectiveEpilogueFwdINS6_IJSA_SC_SB_EEES9_SE_SG_Li256ELb1ELb1ELb1ELb0EEENS1_36VarlenDynamicPersistentTileSchedulerILi128ELi96ELi256ELi128ELb1ELb1ELb1ELb0ELb1ELb1EEEEEEEEEvNT_6ParamsE --------------------------
	.section	.text._ZN7cutlass13device_kernelIN5flash11enable_sm90INS1_16FlashAttnFwdSm90INS1_25CollectiveMainloopFwdSm90ILi2EN4cute5tupleIJNS5_1CILi1EEES8_S8_EEENS6_IJNS7_ILi128EEENS7_ILi96EEENS7_ILi192EEEEEELi192ENS_10bfloat16_tEfNS_4arch4Sm90ELb0ELb0ELb1ELb1ELb1ELb1ELb0ELb1ELb1ELb1ELb1ELb0EEENS1_21CollectiveEpilogueFwdINS6_IJSA_SC_SB_EEES9_SE_SG_Li256ELb1ELb1ELb1ELb0EEENS1_36VarlenDynamicPersistentTileSchedulerILi128ELi96ELi256ELi128ELb1ELb1ELb1ELb0ELb1ELb1EEEEEEEEEvNT_6ParamsE,"ax",@progbits
	.align	128
.text._ZN7cutlass13device_kernelIN5flash11enable_sm90INS1_16FlashAttnFwdSm90INS1_25CollectiveMainloopFwdSm90ILi2EN4cute5tupleIJNS5_1CILi1EEES8_S8_EEENS6_IJNS7_ILi128EEENS7_ILi96EEENS7_ILi192EEEEEELi192ENS_10bfloat16_tEfNS_4arch4Sm90ELb0ELb0ELb1ELb1ELb1ELb1ELb0ELb1ELb1ELb1ELb1ELb0EEENS1_21CollectiveEpilogueFwdINS6_IJSA_SC_SB_EEES9_SE_SG_Li256ELb1ELb1ELb1ELb0EEENS1_36VarlenDynamicPersistentTileSchedulerILi128ELi96ELi256ELi128ELb1ELb1ELb1ELb0ELb1ELb1EEEEEEEEEvNT_6ParamsE:
        .type           _ZN7cutlass13device_kernelIN5flash11enable_sm90INS1_16FlashAttnFwdSm90INS1_25CollectiveMainloopFwdSm90ILi2EN4cute5tupleIJNS5_1CILi1EEES8_S8_EEENS6_IJNS7_ILi128EEENS7_ILi96EEENS7_ILi192EEEEEELi192ENS_10bfloat16_tEfNS_4arch4Sm90ELb0ELb0ELb1ELb1ELb1ELb1ELb0ELb1ELb1ELb1ELb1ELb0EEENS1_21CollectiveEpilogueFwdINS6_IJSA_SC_SB_EEES9_SE_SG_Li256ELb1ELb1ELb1ELb0EEENS1_36VarlenDynamicPersistentTileSchedulerILi128ELi96ELi256ELi128ELb1ELb1ELb1ELb0ELb1ELb1EEEEEEEEEvNT_6ParamsE,@function
        .size           _ZN7cutlass13device_kernelIN5flash11enable_sm90INS1_16FlashAttnFwdSm90INS1_25CollectiveMainloopFwdSm90ILi2EN4cute5tupleIJNS5_1CILi1EEES8_S8_EEENS6_IJNS7_ILi128EEENS7_ILi96EEENS7_ILi192EEEEEELi192ENS_10bfloat16_tEfNS_4arch4Sm90ELb0ELb0ELb1ELb1ELb1ELb1ELb0ELb1ELb1ELb1ELb1ELb0EEENS1_21CollectiveEpilogueFwdINS6_IJSA_SC_SB_EEES9_SE_SG_Li256ELb1ELb1ELb1ELb0EEENS1_36VarlenDynamicPersistentTileSchedulerILi128ELi96ELi256ELi128ELb1ELb1ELb1ELb0ELb1ELb1EEEEEEEEEvNT_6ParamsE,(.L_x_11 - _ZN7cutlass13device_kernelIN5flash11enable_sm90INS1_16FlashAttnFwdSm90INS1_25CollectiveMainloopFwdSm90ILi2EN4cute5tupleIJNS5_1CILi1EEES8_S8_EEENS6_IJNS7_ILi128EEENS7_ILi96EEENS7_ILi192EEEEEELi192ENS_10bfloat16_tEfNS_4arch4Sm90ELb0ELb0ELb1ELb1ELb1ELb1ELb0ELb1ELb1ELb1ELb1ELb0EEENS1_21CollectiveEpilogueFwdINS6_IJSA_SC_SB_EEES9_SE_SG_Li256ELb1ELb1ELb1ELb0EEENS1_36VarlenDynamicPersistentTileSchedulerILi128ELi96ELi256ELi128ELb1ELb1ELb1ELb0ELb1ELb1EEEEEEEEEvNT_6ParamsE)
        .other          _ZN7cutlass13device_kernelIN5flash11enable_sm90INS1_16FlashAttnFwdSm90INS1_25CollectiveMainloopFwdSm90ILi2EN4cute5tupleIJNS5_1CILi1EEES8_S8_EEENS6_IJNS7_ILi128EEENS7_ILi96EEENS7_ILi192EEEEEELi192ENS_10bfloat16_tEfNS_4arch4Sm90ELb0ELb0ELb1ELb1ELb1ELb1ELb0ELb1ELb1ELb1ELb1ELb0EEENS1_21CollectiveEpilogueFwdINS6_IJSA_SC_SB_EEES9_SE_SG_Li256ELb1ELb1ELb1ELb0EEENS1_36VarlenDynamicPersistentTileSchedulerILi128ELi96ELi256ELi128ELb1ELb1ELb1ELb0ELb1ELb1EEEEEEEEEvNT_6ParamsE,@"STO_CUDA_ENTRY STV_DEFAULT"
_ZN7cutlass13device_kernelIN5flash11enable_sm90INS1_16FlashAttnFwdSm90INS1_25CollectiveMainloopFwdSm90ILi2EN4cute5tupleIJNS5_1CILi1EEES8_S8_EEENS6_IJNS7_ILi128EEENS7_ILi96EEENS7_ILi192EEEEEELi192ENS_10bfloat16_tEfNS_4arch4Sm90ELb0ELb0ELb1ELb1ELb1ELb1ELb0ELb1ELb1ELb1ELb1ELb0EEENS1_21CollectiveEpilogueFwdINS6_IJSA_SC_SB_EEES9_SE_SG_Li256ELb1ELb1ELb1ELb0EEENS1_36VarlenDynamicPersistentTileSchedulerILi128ELi96ELi256ELi128ELb1ELb1ELb1ELb0ELb1ELb1EEEEEEEEEvNT_6ParamsE:
[----:B------:R-:W-:Y:S01]  /*0000*/  LDC R1, c[0x0][0x37c] ;  /* 0x0000df00ff017b82 */ /* 0x000fe20000000800 */
[----:B------:R-:W-:Y:S05]  /*0010*/  EXIT ;  /* 0x000000000000794d */ /* 0x000fea0003800000 */
.L_x_2:
        /* <DEDUP_REMOVED lines=14> */
.L_x_11:


//--------------------- .text._ZN7cutlass13device_kernelIN5flash11enable_sm90INS1_16FlashAttnFwdSm90INS1_25CollectiveMainloopFwdSm90ILi2EN4cute5tupleIJNS5_1CILi1EEES8_S8_EEENS6_IJNS7_ILi128EEENS7_ILi96EEENS7_ILi192EEEEEELi192ENS_10bfloat16_tEfNS_4arch4Sm90ELb0ELb1ELb1ELb0ELb1ELb0ELb0ELb1ELb1ELb1ELb1ELb0EEENS1_21CollectiveEpilogueFwdINS6_IJSA_SC_SB_EEES9_SE_SG_Li256ELb0ELb1ELb1ELb0EEENS1_19SingleTileSchedulerILb0ELb1ELb1ELi128EEEEEEEEEvNT_6ParamsE --------------------------
	.section	.text._ZN7cutlass13device_kernelIN5flash11enable_sm90INS1_16FlashAttnFwdSm90INS1_25CollectiveMainloopFwdSm90ILi2EN4cute5tupleIJNS5_1CILi1EEES8_S8_EEENS6_IJNS7_ILi128EEENS7_ILi96EEENS7_ILi192EEEEEELi192ENS_10bfloat16_tEfNS_4arch4Sm90ELb0ELb1ELb1ELb0ELb1ELb0ELb0ELb1ELb1ELb1ELb1ELb0EEENS1_21CollectiveEpilogueFwdINS6_IJSA_SC_SB_EEES9_SE_SG_Li256ELb0ELb1ELb1ELb0EEENS1_19SingleTileSchedulerILb0ELb1ELb1ELi128EEEEEEEEEvNT_6ParamsE,"ax",@progbits
	.align	128
.text._ZN7cutlass13device_kernelIN5flash11enable_sm90INS1_16FlashAttnFwdSm90INS1_25CollectiveMainloopFwdSm90ILi2EN4cute5tupleIJNS5_1CILi1EEES8_S8_EEENS6_IJNS7_ILi128EEENS7_ILi96EEENS7_ILi192EEEEEELi192ENS_10bfloat16_tEfNS_4arch4Sm90ELb0ELb1ELb1ELb0ELb1ELb0ELb0ELb1ELb1ELb1ELb1ELb0EEENS1_21CollectiveEpilogueFwdINS6_IJSA_SC_SB_EEES9_SE_SG_Li256ELb0ELb1ELb1ELb0EEENS1_19SingleTileSchedulerILb0ELb1ELb1ELi128EEEEEEEEEvNT_6ParamsE:
        .type           _ZN7cutlass13device_kernelIN5flash11enable_sm90INS1_16FlashAttnFwdSm90INS1_25CollectiveMainloopFwdSm90ILi2EN4cute5tupleIJNS5_1CILi1EEES8_S8_EEENS6_IJNS7_ILi128EEENS7_ILi96EEENS7_ILi192EEEEEELi192ENS_10bfloat16_tEfNS_4arch4Sm90ELb0ELb1ELb1ELb0ELb1ELb0ELb0ELb1ELb1ELb1ELb1ELb0EEENS1_21CollectiveEpilogueFwdINS6_IJSA_SC_SB_EEES9_SE_SG_Li256ELb0ELb1ELb1ELb0EEENS1_19SingleTileSchedulerILb0ELb1ELb1ELi128EEEEEEEEEvNT_6ParamsE,@function
        .size           _ZN7cutlass13device_kernelIN5flash11enable_sm90INS1_16FlashAttnFwdSm90INS1_25CollectiveMainloopFwdSm90ILi2EN4cute5tupleIJNS5_1CILi1EEES8_S8_EEENS6_IJNS7_ILi128EEENS7_ILi96EEENS7_ILi192EEEEEELi192ENS_10bfloat16_tEfNS_4arch4Sm90ELb0ELb1ELb1ELb0ELb1ELb0ELb0ELb1ELb1ELb1ELb1ELb0EEENS1_21CollectiveEpilogueFwdINS6_IJSA_SC_SB_EEES9_SE_SG_Li256ELb0ELb1ELb1ELb0EEENS1_19SingleTileSchedulerILb0ELb1ELb1ELi128EEEEEEEEEvNT_6ParamsE,(.L_x_12 - _ZN7cutlass13device_kernelIN5flash11enable_sm90INS1_16FlashAttnFwdSm90INS1_25CollectiveMainloopFwdSm90ILi2EN4cute5tupleIJNS5_1CILi1EEES8_S8_EEENS6_IJNS7_ILi128EEENS7_ILi96EEENS7_ILi192EEEEEELi192ENS_10bfloat16_tEfNS_4arch4Sm90ELb0ELb1ELb1ELb0ELb1ELb0ELb0ELb1ELb1ELb1ELb1ELb0EEENS1_21CollectiveEpilogueFwdINS6_IJSA_SC_SB_EEES9_SE_SG_Li256ELb0ELb1ELb1ELb0EEENS1_19SingleTileSchedulerILb0ELb1ELb1ELi128EEEEEEEEEvNT_6ParamsE)
        .other          _ZN7cutlass13device_kernelIN5flash11enable_sm90INS1_16FlashAttnFwdSm90INS1_25CollectiveMainloopFwdSm90ILi2EN4cute5tupleIJNS5_1CILi1EEES8_S8_EEENS6_IJNS7_ILi128EEENS7_ILi96EEENS7_ILi192EEEEEELi192ENS_10bfloat16_tEfNS_4arch4Sm90ELb0ELb1ELb1ELb0ELb1ELb0ELb0ELb1ELb1ELb1ELb1ELb0EEENS1_21CollectiveEpilogueFwdINS6_IJSA_SC_SB_EEES9_SE_SG_Li256ELb0ELb1ELb1ELb0EEENS1_19SingleTileSchedulerILb0ELb1ELb1ELi128EEEEEEEEEvNT_6ParamsE,@"STO_CUDA_ENTRY STV_DEFAULT"
_ZN7cutlass13device_kernelIN5flash11enable_sm90INS1_16FlashAttnFwdSm90INS1_25CollectiveMainloopFwdSm90ILi2EN4cute5tupleIJNS5_1CILi1EEES8_S8_EEENS6_IJNS7_ILi128EEENS7_ILi96EEENS7_ILi192EEEEEELi192ENS_10bfloat16_tEfNS_4arch4Sm90ELb0ELb1ELb1ELb0ELb1ELb0ELb0ELb1ELb1ELb1ELb1ELb0EEENS1_21CollectiveEpilogueFwdINS6_IJSA_SC_SB_EEES9_SE_SG_Li256ELb0ELb1ELb1ELb0EEENS1_19SingleTileSchedulerILb0ELb1ELb1ELi128EEEEEEEEEvNT_6ParamsE:
[----:B------:R-:W-:Y:S01]  /*0000*/  LDC R1, c[0x0][0x37c] ;  /* 0x0000df00ff017b82 */ /* 0x000fe20000000800 */
[----:B------:R-:W-:Y:S05]  /*0010*/  EXIT ;  /* 0x000000000000794d */ /* 0x000fea0003800000 */
.L_x_3:
        /* <DEDUP_REMOVED lines=14> */
.L_x_12:


//--------------------- .text._ZN7cutlass13device_kernelIN5flash11enable_sm90INS1_16FlashAttnFwdSm90INS1_25CollectiveMainloopFwdSm90ILi2EN4cute5tupleIJNS5_1CILi1EEES8_S8_EEENS6_IJNS7_ILi128EEENS7_ILi96EEENS7_ILi192EEEEEELi192ENS_10bfloat16_tEfNS_4arch4Sm90ELb0ELb1ELb1ELb1ELb1ELb0ELb0ELb1ELb1ELb1ELb1ELb0EEENS1_21CollectiveEpilogueFwdINS6_IJSA_SC_SB_EEES9_SE_SG_Li256ELb1ELb1ELb1ELb0EEENS1_36VarlenDynamicPersistentTileSchedulerILi128ELi96ELi256ELi128ELb1ELb1ELb1ELb1ELb0ELb1EEEEEEEEEvNT_6ParamsE --------------------------
	.section	.text._ZN7cutlass13device_kernelIN5flash11enable_sm90INS1_16FlashAttnFwdSm90INS1_25CollectiveMainloopFwdSm90ILi2EN4cute5tupleIJNS5_1CILi1EEES8_S8_EEENS6_IJNS7_ILi128EEENS7_ILi96EEENS7_ILi192EEEEEELi192ENS_10bfloat16_tEfNS_4arch4Sm90ELb0ELb1ELb1ELb1ELb1ELb0ELb0ELb1ELb1ELb1ELb1ELb0EEENS1_21CollectiveEpilogueFwdINS6_IJSA_SC_SB_EEES9_SE_SG_Li256ELb1ELb1ELb1ELb0EEENS1_36VarlenDynamicPersistentTileSchedulerILi128ELi96ELi256ELi128ELb1ELb1ELb1ELb1ELb0ELb1EEEEEEEEEvNT_6ParamsE,"ax",@progbits
	.align	128
.text._ZN7cutlass13device_kernelIN5flash11enable_sm90INS1_16FlashAttnFwdSm90INS1_25CollectiveMainloopFwdSm90ILi2EN4cute5tupleIJNS5_1CILi1EEES8_S8_EEENS6_IJNS7_ILi128EEENS7_ILi96EEENS7_ILi192EEEEEELi192ENS_10bfloat16_tEfNS_4arch4Sm90ELb0ELb1ELb1ELb1ELb1ELb0ELb0ELb1ELb1ELb1ELb1ELb0EEENS1_21CollectiveEpilogueFwdINS6_IJSA_SC_SB_EEES9_SE_SG_Li256ELb1ELb1ELb1ELb0EEENS1_36VarlenDynamicPersistentTileSchedulerILi128ELi96ELi256ELi128ELb1ELb1ELb1ELb1ELb0ELb1EEEEEEEEEvNT_6ParamsE:
        .type           _ZN7cutlass13device_kernelIN5flash11enable_sm90INS1_16FlashAttnFwdSm90INS1_25CollectiveMainloopFwdSm90ILi2EN4cute5tupleIJNS5_1CILi1EEES8_S8_EEENS6_IJNS7_ILi128EEENS7_ILi96EEENS7_ILi192EEEEEELi192ENS_10bfloat16_tEfNS_4arch4Sm90ELb0ELb1ELb1ELb1ELb1ELb0ELb0ELb1ELb1ELb1ELb1ELb0EEENS1_21CollectiveEpilogueFwdINS6_IJSA_SC_SB_EEES9_SE_SG_Li256ELb1ELb1ELb1ELb0EEENS1_36VarlenDynamicPersistentTileSchedulerILi128ELi96ELi256ELi128ELb1ELb1ELb1ELb1ELb0ELb1EEEEEEEEEvNT_6ParamsE,@function
        .size           _ZN7cutlass13device_kernelIN5flash11enable_sm90INS1_16FlashAttnFwdSm90INS1_25CollectiveMainloopFwdSm90ILi2EN4cute5tupleIJNS5_1CILi1EEES8_S8_EEENS6_IJNS7_ILi128EEENS7_ILi96EEENS7_ILi192EEEEEELi192ENS_10bfloat16_tEfNS_4arch4Sm90ELb0ELb1ELb1ELb1ELb1ELb0ELb0ELb1ELb1ELb1ELb1ELb0EEENS1_21CollectiveEpilogueFwdINS6_IJSA_SC_SB_EEES9_SE_SG_Li256ELb1ELb1ELb1ELb0EEENS1_36VarlenDynamicPersistentTileSchedulerILi128ELi96ELi256ELi128ELb1ELb1ELb1ELb1ELb0ELb1EEEEEEEEEvNT_6ParamsE,(.L_x_13 - _ZN7cutlass13device_kernelIN5flash11enable_sm90INS1_16FlashAttnFwdSm90INS1_25CollectiveMainloopFwdSm90ILi2EN4cute5tupleIJNS5_1CILi1EEES8_S8_EEENS6_IJNS7_ILi128EEENS7_ILi96EEENS7_ILi192EEEEEELi192ENS_10bfloat16_tEfNS_4arch4Sm90ELb0ELb1ELb1ELb1ELb1ELb0ELb0ELb1ELb1ELb1ELb1ELb0EEENS1_21CollectiveEpilogueFwdINS6_IJSA_SC_SB_EEES9_SE_SG_Li256ELb1ELb1ELb1ELb0EEENS1_36VarlenDynamicPersistentTileSchedulerILi128ELi96ELi256ELi128ELb1ELb1ELb1ELb1ELb0ELb1EEEEEEEEEvNT_6ParamsE)
        .other          _ZN7cutlass13device_kernelIN5flash11enable_sm90INS1_16FlashAttnFwdSm90INS1_25CollectiveMainloopFwdSm90ILi2EN4cute5tupleIJNS5_1CILi1EEES8_S8_EEENS6_IJNS7_ILi128EEENS7_ILi96EEENS7_ILi192EEEEEELi192ENS_10bfloat16_tEfNS_4arch4Sm90ELb0ELb1ELb1ELb1ELb1ELb0ELb0ELb1ELb1ELb1ELb1ELb0EEENS1_21CollectiveEpilogueFwdINS6_IJSA_SC_SB_EEES9_SE_SG_Li256ELb1ELb1ELb1ELb0EEENS1_36VarlenDynamicPersistentTileSchedulerILi128ELi96ELi256ELi128ELb1ELb1ELb1ELb1ELb0ELb1EEEEEEEEEvNT_6ParamsE,@"STO_CUDA_ENTRY STV_DEFAULT"
_ZN7cutlass13device_kernelIN5flash11enable_sm90INS1_16FlashAttnFwdSm90INS1_25CollectiveMainloopFwdSm90ILi2EN4cute5tupleIJNS5_1CILi1EEES8_S8_EEENS6_IJNS7_ILi128EEENS7_ILi96EEENS7_ILi192EEEEEELi192ENS_10bfloat16_tEfNS_4arch4Sm90ELb0ELb1ELb1ELb1ELb1ELb0ELb0ELb1ELb1ELb1ELb1ELb0EEENS1_21CollectiveEpilogueFwdINS6_IJSA_SC_SB_EEES9_SE_SG_Li256ELb1ELb1ELb1ELb0EEENS1_36VarlenDynamicPersistentTileSchedulerILi128ELi96ELi256ELi128ELb1ELb1ELb1ELb1ELb0ELb1EEEEEEEEEvNT_6ParamsE:
[----:B------:R-:W-:Y:S01]  /*0000*/  LDC R1, c[0x0][0x37c] ;  /* 0x0000df00ff017b82 */ /* 0x000fe20000000800 */
[----:B------:R-:W-:Y:S05]  /*0010*/  EXIT ;  /* 0x000000000000794d */ /* 0x000fea0003800000 */
.L_x_4:
        /* <DEDUP_REMOVED lines=14> */
.L_x_13:


//--------------------- .text._ZN7cutlass13device_kernelIN5flash11enable_sm90INS1_16FlashAttnFwdSm90INS1_25CollectiveMainloopFwdSm90ILi2EN4cute5tupleIJNS5_1CILi1EEES8_S8_EEENS6_IJNS7_ILi128EEENS7_ILi96EEENS7_ILi192EEEEEELi192ENS_10bfloat16_tEfNS_4arch4Sm90ELb0ELb1ELb1ELb1ELb1ELb1ELb0ELb1ELb1ELb1ELb1ELb0EEENS1_21CollectiveEpilogueFwdINS6_IJSA_SC_SB_EEES9_SE_SG_Li256ELb1ELb1ELb1ELb0EEENS1_36VarlenDynamicPersistentTileSchedulerILi128ELi96ELi256ELi128ELb1ELb1ELb1ELb1ELb0ELb1EEEEEEEEEvNT_6ParamsE --------------------------
	.section	.text._ZN7cutlass13device_kernelIN5flash11enable_sm90INS1_16FlashAttnFwdSm90INS1_25CollectiveMainloopFwdSm90ILi2EN4cute5tupleIJNS5_1CILi1EEES8_S8_EEENS6_IJNS7_ILi128EEENS7_ILi96EEENS7_ILi192EEEEEELi192ENS_10bfloat16_tEfNS_4arch4Sm90ELb0ELb1ELb1ELb1ELb1ELb1ELb0ELb1ELb1ELb1ELb1ELb0EEENS1_21CollectiveEpilogueFwdINS6_IJSA_SC_SB_EEES9_SE_SG_Li256ELb1ELb1ELb1ELb0EEENS1_36VarlenDynamicPersistentTileSchedulerILi128ELi96ELi256ELi128ELb1ELb1ELb1ELb1ELb0ELb1EEEEEEEEEvNT_6ParamsE,"ax",@progbits
	.align	128
.text._ZN7cutlass13device_kernelIN5flash11enable_sm90INS1_16FlashAttnFwdSm90INS1_25CollectiveMainloopFwdSm90ILi2EN4cute5tupleIJNS5_1CILi1EEES8_S8_EEENS6_IJNS7_ILi128EEENS7_ILi96EEENS7_ILi192EEEEEELi192ENS_10bfloat16_tEfNS_4arch4Sm90ELb0ELb1ELb1ELb1ELb1ELb1ELb0ELb1ELb1ELb1ELb1ELb0EEENS1_21CollectiveEpilogueFwdINS6_IJSA_SC_SB_EEES9_SE_SG_Li256ELb1ELb1ELb1ELb0EEENS1_36VarlenDynamicPersistentTileSchedulerILi128ELi96ELi256ELi128ELb1ELb1ELb1ELb1ELb0ELb1EEEEEEEEEvNT_6ParamsE:
        .type           _ZN7cutlass13device_kernelIN5flash11enable_sm90INS1_16FlashAttnFwdSm90INS1_25CollectiveMainloopFwdSm90ILi2EN4cute5tupleIJNS5_1CILi1EEES8_S8_EEENS6_IJNS7_ILi128EEENS7_ILi96EEENS7_ILi192EEEEEELi192ENS_10bfloat16_tEfNS_4arch4Sm90ELb0ELb1ELb1ELb1ELb1ELb1ELb0ELb1ELb1ELb1ELb1ELb0EEENS1_21CollectiveEpilogueFwdINS6_IJSA_SC_SB_EEES9_SE_SG_Li256ELb1ELb1ELb1ELb0EEENS1_36VarlenDynamicPersistentTileSchedulerILi128ELi96ELi256ELi128ELb1ELb1ELb1ELb1ELb0ELb1EEEEEEEEEvNT_6ParamsE,@function
        .size           _ZN7cutlass13device_kernelIN5flash11enable_sm90INS1_16FlashAttnFwdSm90INS1_25CollectiveMainloopFwdSm90ILi2EN4cute5tupleIJNS5_1CILi1EEES8_S8_EEENS6_IJNS7_ILi128EEENS7_ILi96EEENS7_ILi192EEEEEELi192ENS_10bfloat16_tEfNS_4arch4Sm90ELb0ELb1ELb1ELb1ELb1ELb1ELb0ELb1ELb1ELb1ELb1ELb0EEENS1_21CollectiveEpilogueFwdINS6_IJSA_SC_SB_EEES9_SE_SG_Li256ELb1ELb1ELb1ELb0EEENS1_36VarlenDynamicPersistentTileSchedulerILi128ELi96ELi256ELi128ELb1ELb1ELb1ELb1ELb0ELb1EEEEEEEEEvNT_6ParamsE,(.L_x_14 - _ZN7cutlass13device_kernelIN5flash11enable_sm90INS1_16FlashAttnFwdSm90INS1_25CollectiveMainloopFwdSm90ILi2EN4cute5tupleIJNS5_1CILi1EEES8_S8_EEENS6_IJNS7_ILi128EEENS7_ILi96EEENS7_ILi192EEEEEELi192ENS_10bfloat16_tEfNS_4arch4Sm90ELb0ELb1ELb1ELb1ELb1ELb1ELb0ELb1ELb1ELb1ELb1ELb0EEENS1_21CollectiveEpilogueFwdINS6_IJSA_SC_SB_EEES9_SE_SG_Li256ELb1ELb1ELb1ELb0EEENS1_36VarlenDynamicPersistentTileSchedulerILi128ELi96ELi256ELi128ELb1ELb1ELb1ELb1ELb0ELb1EEEEEEEEEvNT_6ParamsE)
        .other          _ZN7cutlass13device_kernelIN5flash11enable_sm90INS1_16FlashAttnFwdSm90INS1_25CollectiveMainloopFwdSm90ILi2EN4cute5tupleIJNS5_1CILi1EEES8_S8_EEENS6_IJNS7_ILi128EEENS7_ILi96EEENS7_ILi192EEEEEELi192ENS_10bfloat16_tEfNS_4arch4Sm90ELb0ELb1ELb1ELb1ELb1ELb1ELb0ELb1ELb1ELb1ELb1ELb0EEENS1_21CollectiveEpilogueFwdINS6_IJSA_SC_SB_EEES9_SE_SG_Li256ELb1ELb1ELb1ELb0EEENS1_36VarlenDynamicPersistentTileSchedulerILi128ELi96ELi256ELi128ELb1ELb1ELb1ELb1ELb0ELb1EEEEEEEEEvNT_6ParamsE,@"STO_CUDA_ENTRY STV_DEFAULT"
_ZN7cutlass13device_kernelIN5flash11enable_sm90INS1_16FlashAttnFwdSm90INS1_25CollectiveMainloopFwdSm90ILi2EN4cute5tupleIJNS5_1CILi1EEES8_S8_EEENS6_IJNS7_ILi128EEENS7_ILi96EEENS7_ILi192EEEEEELi192ENS_10bfloat16_tEfNS_4arch4Sm90ELb0ELb1ELb1ELb1ELb1ELb1ELb0ELb1ELb1ELb1ELb1ELb0EEENS1_21CollectiveEpilogueFwdINS6_IJSA_SC_SB_EEES9_SE_SG_Li256ELb1ELb1ELb1ELb0EEENS1_36VarlenDynamicPersistentTileSchedulerILi128ELi96ELi256ELi128ELb1ELb1ELb1ELb1ELb0ELb1EEEEEEEEEvNT_6ParamsE:
[----:B------:R-:W-:Y:S01]  /*0000*/  LDC R1, c[0x0][0x37c] ;  /* 0x0000df00ff017b82 */ /* 0x000fe20000000800 */
[----:B------:R-:W-:Y:S05]  /*0010*/  EXIT ;  /* 0x000000000000794d */ /* 0x000fea0003800000 */
.L_x_5:
        /* <DEDUP_REMOVED lines=14> */
.L_x_14:


//--------------------- .text._ZN7cutlass13device_kernelIN5flash11enable_sm90INS1_16FlashAttnFwdSm90INS1_25CollectiveMainloopFwdSm90ILi2EN4cute5tupleIJNS5_1CILi1EEES8_S8_EEENS6_IJNS7_ILi128EEENS7_ILi96EEENS7_ILi192EEEEEELi192ENS_10bfloat16_tEfNS_4arch4Sm90ELb1ELb0ELb1ELb0ELb1ELb0ELb0ELb1ELb1ELb1ELb1ELb0EEENS1_21CollectiveEpilogueFwdINS6_IJSA_SC_SB_EEES9_SE_SG_Li256ELb0ELb1ELb1ELb0EEENS1_19SingleTileSchedulerILb0ELb1ELb1ELi128EEEEEEEEEvNT_6ParamsE --------------------------
	.section	.text._ZN7cutlass13device_kernelIN5flash11enable_sm90INS1_16FlashAttnFwdSm90INS1_25CollectiveMainloopFwdSm90ILi2EN4cute5tupleIJNS5_1CILi1EEES8_S8_EEENS6_IJNS7_ILi128EEENS7_ILi96EEENS7_ILi192EEEEEELi192ENS_10bfloat16_tEfNS_4arch4Sm90ELb1ELb0ELb1ELb0ELb1ELb0ELb0ELb1ELb1ELb1ELb1ELb0EEENS1_21CollectiveEpilogueFwdINS6_IJSA_SC_SB_EEES9_SE_SG_Li256ELb0ELb1ELb1ELb0EEENS1_19SingleTileSchedulerILb0ELb1ELb1ELi128EEEEEEEEEvNT_6ParamsE,"ax",@progbits
	.align	128
.text._ZN7cutlass13device_kernelIN5flash11enable_sm90INS1_16FlashAttnFwdSm90INS1_25CollectiveMainloopFwdSm90ILi2EN4cute5tupleIJNS5_1CILi1EEES8_S8_EEENS6_IJNS7_ILi128EEENS7_ILi96EEENS7_ILi192EEEEEELi192ENS_10bfloat16_tEfNS_4arch4Sm90ELb1ELb0ELb1ELb0ELb1ELb0ELb0ELb1ELb1ELb1ELb1ELb0EEENS1_21CollectiveEpilogueFwdINS6_IJSA_SC_SB_EEES9_SE_SG_Li256ELb0ELb1ELb1ELb0EEENS1_19SingleTileSchedulerILb0ELb1ELb1ELi128EEEEEEEEEvNT_6ParamsE:
        .type           _ZN7cutlass13device_kernelIN5flash11enable_sm90INS1_16FlashAttnFwdSm90INS1_25CollectiveMainloopFwdSm90ILi2EN4cute5tupleIJNS5_1CILi1EEES8_S8_EEENS6_IJNS7_ILi128EEENS7_ILi96EEENS7_ILi192EEEEEELi192ENS_10bfloat16_tEfNS_4arch4Sm90ELb1ELb0ELb1ELb0ELb1ELb0ELb0ELb1ELb1ELb1ELb1ELb0EEENS1_21CollectiveEpilogueFwdINS6_IJSA_SC_SB_EEES9_SE_SG_Li256ELb0ELb1ELb1ELb0EEENS1_19SingleTileSchedulerILb0ELb1ELb1ELi128EEEEEEEEEvNT_6ParamsE,@function
        .size           _ZN7cutlass13device_kernelIN5flash11enable_sm90INS1_16FlashAttnFwdSm90INS1_25CollectiveMainloopFwdSm90ILi2EN4cute5tupleIJNS5_1CILi1EEES8_S8_EEENS6_IJNS7_ILi128EEENS7_ILi96EEENS7_ILi192EEEEEELi192ENS_10bfloat16_tEfNS_4arch4Sm90ELb1ELb0ELb1ELb0ELb1ELb0ELb0ELb1ELb1ELb1ELb1ELb0EEENS1_21CollectiveEpilogueFwdINS6_IJSA_SC_SB_EEES9_SE_SG_Li256ELb0ELb1ELb1ELb0EEENS1_19SingleTileSchedulerILb0ELb1ELb1ELi128EEEEEEEEEvNT_6ParamsE,(.L_x_15 - _ZN7cutlass13device_kernelIN5flash11enable_sm90INS1_16FlashAttnFwdSm90INS1_25CollectiveMainloopFwdSm90ILi2EN4cute5tupleIJNS5_1CILi1EEES8_S8_EEENS6_IJNS7_ILi128EEENS7_ILi96EEENS7_ILi192EEEEEELi192ENS_10bfloat16_tEfNS_4arch4Sm90ELb1ELb0ELb1ELb0ELb1ELb0ELb0ELb1ELb1ELb1ELb1ELb0EEENS1_21CollectiveEpilogueFwdINS6_IJSA_SC_SB_EEES9_SE_SG_Li256ELb0ELb1ELb1ELb0EEENS1_19SingleTileSchedulerILb0ELb1ELb1ELi128EEEEEEEEEvNT_6ParamsE)
        .other          _ZN7cutlass13device_kernelIN5flash11enable_sm90INS1_16FlashAttnFwdSm90INS1_25CollectiveMainloopFwdSm90ILi2EN4cute5tupleIJNS5_1CILi1EEES8_S8_EEENS6_IJNS7_ILi128EEENS7_ILi96EEENS7_ILi192EEEEEELi192ENS_10bfloat16_tEfNS_4arch4Sm90ELb1ELb0ELb1ELb0ELb1ELb0ELb0ELb1ELb1ELb1ELb1ELb0EEENS1_21CollectiveEpilogueFwdINS6_IJSA_SC_SB_EEES9_SE_SG_Li256ELb0ELb1ELb1ELb0EEENS1_19SingleTileSchedulerILb0ELb1ELb1ELi128EEEEEEEEEvNT_6ParamsE,@"STO_CUDA_ENTRY STV_DEFAULT"
_ZN7cutlass13device_kernelIN5flash11enable_sm90INS1_16FlashAttnFwdSm90INS1_25CollectiveMainloopFwdSm90ILi2EN4cute5tupleIJNS5_1CILi1EEES8_S8_EEENS6_IJNS7_ILi128EEENS7_ILi96EEENS7_ILi192EEEEEELi192ENS_10bfloat16_tEfNS_4arch4Sm90ELb1ELb0ELb1ELb0ELb1ELb0ELb0ELb1ELb1ELb1ELb1ELb0EEENS1_21CollectiveEpilogueFwdINS6_IJSA_SC_SB_EEES9_SE_SG_Li256ELb0ELb1ELb1ELb0EEENS1_19SingleTileSchedulerILb0ELb1ELb1ELi128EEEEEEEEEvNT_6ParamsE:
[----:B------:R-:W-:Y:S01]  /*0000*/  LDC R1, c[0x0][0x37c] ;  /* 0x0000df00ff017b82 */ /* 0x000fe20000000800 */
[----:B------:R-:W-:Y:S05]  /*0010*/  EXIT ;  /* 0x000000000000794d */ /* 0x000fea0003800000 */
.L_x_6:
        /* <DEDUP_REMOVED lines=14> */
.L_x_15:


//--------------------- .text._ZN7cutlass13device_kernelIN5flash11enable_sm90INS1_16FlashAttnFwdSm90INS1_25CollectiveMainloopFwdSm90ILi2EN4cute5tupleIJNS5_1CILi1EEES8_S8_EEENS6_IJNS7_ILi128EEENS7_ILi96EEENS7_ILi192EEEEEELi192ENS_10bfloat16_tEfNS_4arch4Sm90ELb1ELb0ELb1ELb1ELb1ELb0ELb0ELb1ELb1ELb1ELb1ELb0EEENS1_21CollectiveEpilogueFwdINS6_IJSA_SC_SB_EEES9_SE_SG_Li256ELb1ELb1ELb1ELb0EEENS1_36VarlenDynamicPersistentTileSchedulerILi128ELi96ELi256ELi128ELb1ELb1ELb1ELb1ELb1ELb1EEEEEEEEEvNT_6ParamsE --------------------------
	.section	.text._ZN7cutlass13device_kernelIN5flash11enable_sm90INS1_16FlashAttnFwdSm90INS1_25CollectiveMainloopFwdSm90ILi2EN4cute5tupleIJNS5_1CILi1EEES8_S8_EEENS6_IJNS7_ILi128EEENS7_ILi96EEENS7_ILi192EEEEEELi192ENS_10bfloat16_tEfNS_4arch4Sm90ELb1ELb0ELb1ELb1ELb1ELb0ELb0ELb1ELb1ELb1ELb1ELb0EEENS1_21CollectiveEpilogueFwdINS6_IJSA_SC_SB_EEES9_SE_SG_Li256ELb1ELb1ELb1ELb0EEENS1_36VarlenDynamicPersistentTileSchedulerILi128ELi96ELi256ELi128ELb1ELb1ELb1ELb1ELb1ELb1EEEEEEEEEvNT_6ParamsE,"ax",@progbits
	.align	128
.text._ZN7cutlass13device_kernelIN5flash11enable_sm90INS1_16FlashAttnFwdSm90INS1_25CollectiveMainloopFwdSm90ILi2EN4cute5tupleIJNS5_1CILi1EEES8_S8_EEENS6_IJNS7_ILi128EEENS7_ILi96EEENS7_ILi192EEEEEELi192ENS_10bfloat16_tEfNS_4arch4Sm90ELb1ELb0ELb1ELb1ELb1ELb0ELb0ELb1ELb1ELb1ELb1ELb0EEENS1_21CollectiveEpilogueFwdINS6_IJSA_SC_SB_EEES9_SE_SG_Li256ELb1ELb1ELb1ELb0EEENS1_36VarlenDynamicPersistentTileSchedulerILi128ELi96ELi256ELi128ELb1ELb1ELb1ELb1ELb1ELb1EEEEEEEEEvNT_6ParamsE:
        .type           _ZN7cutlass13device_kernelIN5flash11enable_sm90INS1_16FlashAttnFwdSm90INS1_25CollectiveMainloopFwdSm90ILi2EN4cute5tupleIJNS5_1CILi1EEES8_S8_EEENS6_IJNS7_ILi128EEENS7_ILi96EEENS7_ILi192EEEEEELi192ENS_10bfloat16_tEfNS_4arch4Sm90ELb1ELb0ELb1ELb1ELb1ELb0ELb0ELb1ELb1ELb1ELb1ELb0EEENS1_21CollectiveEpilogueFwdINS6_IJSA_SC_SB_EEES9_SE_SG_Li256ELb1ELb1ELb1ELb0EEENS1_36VarlenDynamicPersistentTileSchedulerILi128ELi96ELi256ELi128ELb1ELb1ELb1ELb1ELb1ELb1EEEEEEEEEvNT_6ParamsE,@function
        .size           _ZN7cutlass13device_kernelIN5flash11enable_sm90INS1_16FlashAttnFwdSm90INS1_25CollectiveMainloopFwdSm90ILi2EN4cute5tupleIJNS5_1CILi1EEES8_S8_EEENS6_IJNS7_ILi128EEENS7_ILi96EEENS7_ILi192EEEEEELi192ENS_10bfloat16_tEfNS_4arch4Sm90ELb1ELb0ELb1ELb1ELb1ELb0ELb0ELb1ELb1ELb1ELb1ELb0EEENS1_21CollectiveEpilogueFwdINS6_IJSA_SC_SB_EEES9_SE_SG_Li256ELb1ELb1ELb1ELb0EEENS1_36VarlenDynamicPersistentTileSchedulerILi128ELi96ELi256ELi128ELb1ELb1ELb1ELb1ELb1ELb1EEEEEEEEEvNT_6ParamsE,(.L_x_16 - _ZN7cutlass13device_kernelIN5flash11enable_sm90INS1_16FlashAttnFwdSm90INS1_25CollectiveMainloopFwdSm90ILi2EN4cute5tupleIJNS5_1CILi1EEES8_S8_EEENS6_IJNS7_ILi128EEENS7_ILi96EEENS7_ILi192EEEEEELi192ENS_10bfloat16_tEfNS_4arch4Sm90ELb1ELb0ELb1ELb1ELb1ELb0ELb0ELb1ELb1ELb1ELb1ELb0EEENS1_21CollectiveEpilogueFwdINS6_IJSA_SC_SB_EEES9_SE_SG_Li256ELb1ELb1ELb1ELb0EEENS1_36VarlenDynamicPersistentTileSchedulerILi128ELi96ELi256ELi128ELb1ELb1ELb1ELb1ELb1ELb1EEEEEEEEEvNT_6ParamsE)
        .other          _ZN7cutlass13device_kernelIN5flash11enable_sm90INS1_16FlashAttnFwdSm90INS1_25CollectiveMainloopFwdSm90ILi2EN4cute5tupleIJNS5_1CILi1EEES8_S8_EEENS6_IJNS7_ILi128EEENS7_ILi96EEENS7_ILi192EEEEEELi192ENS_10bfloat16_tEfNS_4arch4Sm90ELb1ELb0ELb1ELb1ELb1ELb0ELb0ELb1ELb1ELb1ELb1ELb0EEENS1_21CollectiveEpilogueFwdINS6_IJSA_SC_SB_EEES9_SE_SG_Li256ELb1ELb1ELb1ELb0EEENS1_36VarlenDynamicPersistentTileSchedulerILi128ELi96ELi256ELi128ELb1ELb1ELb1ELb1ELb1ELb1EEEEEEEEEvNT_6ParamsE,@"STO_CUDA_ENTRY STV_DEFAULT"
_ZN7cutlass13device_kernelIN5flash11enable_sm90INS1_16FlashAttnFwdSm90INS1_25CollectiveMainloopFwdSm90ILi2EN4cute5tupleIJNS5_1CILi1EEES8_S8_EEENS6_IJNS7_ILi128EEENS7_ILi96EEENS7_ILi192EEEEEELi192ENS_10bfloat16_tEfNS_4arch4Sm90ELb1ELb0ELb1ELb1ELb1ELb0ELb0ELb1ELb1ELb1ELb1ELb0EEENS1_21CollectiveEpilogueFwdINS6_IJSA_SC_SB_EEES9_SE_SG_Li256ELb1ELb1ELb1ELb0EEENS1_36VarlenDynamicPersistentTileSchedulerILi128ELi96ELi256ELi128ELb1ELb1ELb1ELb1ELb1ELb1EEEEEEEEEvNT_6ParamsE:
[----:B------:R-:W-:Y:S01]  /*0000*/  LDC R1, c[0x0][0x37c] ;  /* 0x0000df00ff017b82 */ /* 0x000fe20000000800 */
[----:B------:R-:W-:Y:S05]  /*0010*/  EXIT ;  /* 0x000000000000794d */ /* 0x000fea0003800000 */
.L_x_7:
        /* <DEDUP_REMOVED lines=14> */
.L_x_16:


//--------------------- .text._ZN7cutlass13device_kernelIN5flash11enable_sm90INS1_16FlashAttnFwdSm90INS1_25CollectiveMainloopFwdSm90ILi2EN4cute5tupleIJNS5_1CILi1EEES8_S8_EEENS6_IJNS7_ILi128EEENS7_ILi96EEENS7_ILi192EEEEEELi192ENS_10bfloat16_tEfNS_4arch4Sm90ELb1ELb0ELb1ELb1ELb1ELb1ELb0ELb1ELb1ELb1ELb1ELb0EEENS1_21CollectiveEpilogueFwdINS6_IJSA_SC_SB_EEES9_SE_SG_Li256ELb1ELb1ELb1ELb0EEENS1_36VarlenDynamicPersistentTileSchedulerILi128ELi96ELi256ELi128ELb1ELb1ELb1ELb1ELb1ELb1EEEEEEEEEvNT_6ParamsE --------------------------
	.section	.text._ZN7cutlass13device_kernelIN5flash11enable_sm90INS1_16FlashAttnFwdSm90INS1_25CollectiveMainloopFwdSm90ILi2EN4cute5tupleIJNS5_1CILi1EEES8_S8_EEENS6_IJNS7_ILi128EEENS7_ILi96EEENS7_ILi192EEEEEELi192ENS_10bfloat16_tEfNS_4arch4Sm90ELb1ELb0ELb1ELb1ELb1ELb1ELb0ELb1ELb1ELb1ELb1ELb0EEENS1_21CollectiveEpilogueFwdINS6_IJSA_SC_SB_EEES9_SE_SG_Li256ELb1ELb1ELb1ELb0EEENS1_36VarlenDynamicPersistentTileSchedulerILi128ELi96ELi256ELi128ELb1ELb1ELb1ELb1ELb1ELb1EEEEEEEEEvNT_6ParamsE,"ax",@progbits
	.align	128
.text._ZN7cutlass13device_kernelIN5flash11enable_sm90INS1_16FlashAttnFwdSm90INS1_25CollectiveMainloopFwdSm90ILi2EN4cute5tupleIJNS5_1CILi1EEES8_S8_EEENS6_IJNS7_ILi128EEENS7_ILi96EEENS7_ILi192EEEEEELi192ENS_10bfloat16_tEfNS_4arch4Sm90ELb1ELb0ELb1ELb1ELb1ELb1ELb0ELb1ELb1ELb1ELb1ELb0EEENS1_21CollectiveEpilogueFwdINS6_IJSA_SC_SB_EEES9_SE_SG_Li256ELb1ELb1ELb1ELb0EEENS1_36VarlenDynamicPersistentTileSchedulerILi128ELi96ELi256ELi128ELb1ELb1ELb1ELb1ELb1ELb1EEEEEEEEEvNT_6ParamsE:
        .type           _ZN7cutlass13device_kernelIN5flash11enable_sm90INS1_16FlashAttnFwdSm90INS1_25CollectiveMainloopFwdSm90ILi2EN4cute5tupleIJNS5_1CILi1EEES8_S8_EEENS6_IJNS7_ILi128EEENS7_ILi96EEENS7_ILi192EEEEEELi192ENS_10bfloat16_tEfNS_4arch4Sm90ELb1ELb0ELb1ELb1ELb1ELb1ELb0ELb1ELb1ELb1ELb1ELb0EEENS1_21CollectiveEpilogueFwdINS6_IJSA_SC_SB_EEES9_SE_SG_Li256ELb1ELb1ELb1ELb0EEENS1_36VarlenDynamicPersistentTileSchedulerILi128ELi96ELi256ELi128ELb1ELb1ELb1ELb1ELb1ELb1EEEEEEEEEvNT_6ParamsE,@function
        .size           _ZN7cutlass13device_kernelIN5flash11enable_sm90INS1_16FlashAttnFwdSm90INS1_25CollectiveMainloopFwdSm90ILi2EN4cute5tupleIJNS5_1CILi1EEES8_S8_EEENS6_IJNS7_ILi128EEENS7_ILi96EEENS7_ILi192EEEEEELi192ENS_10bfloat16_tEfNS_4arch4Sm90ELb1ELb0ELb1ELb1ELb1ELb1ELb0ELb1ELb1ELb1ELb1ELb0EEENS1_21CollectiveEpilogueFwdINS6_IJSA_SC_SB_EEES9_SE_SG_Li256ELb1ELb1ELb1ELb0EEENS1_36VarlenDynamicPersistentTileSchedulerILi128ELi96ELi256ELi128ELb1ELb1ELb1ELb1ELb1ELb1EEEEEEEEEvNT_6ParamsE,(.L_x_17 - _ZN7cutlass13device_kernelIN5flash11enable_sm90INS1_16FlashAttnFwdSm90INS1_25CollectiveMainloopFwdSm90ILi2EN4cute5tupleIJNS5_1CILi1EEES8_S8_EEENS6_IJNS7_ILi128EEENS7_ILi96EEENS7_ILi192EEEEEELi192ENS_10bfloat16_tEfNS_4arch4Sm90ELb1ELb0ELb1ELb1ELb1ELb1ELb0ELb1ELb1ELb1ELb1ELb0EEENS1_21CollectiveEpilogueFwdINS6_IJSA_SC_SB_EEES9_SE_SG_Li256ELb1ELb1ELb1ELb0EEENS1_36VarlenDynamicPersistentTileSchedulerILi128ELi96ELi256ELi128ELb1ELb1ELb1ELb1ELb1ELb1EEEEEEEEEvNT_6ParamsE)
        .other          _ZN7cutlass13device_kernelIN5flash11enable_sm90INS1_16FlashAttnFwdSm90INS1_25CollectiveMainloopFwdSm90ILi2EN4cute5tupleIJNS5_1CILi1EEES8_S8_EEENS6_IJNS7_ILi128EEENS7_ILi96EEENS7_ILi192EEEEEELi192ENS_10bfloat16_tEfNS_4arch4Sm90ELb1ELb0ELb1ELb1ELb1ELb1ELb0ELb1ELb1ELb1ELb1ELb0EEENS1_21CollectiveEpilogueFwdINS6_IJSA_SC_SB_EEES9_SE_SG_Li256ELb1ELb1ELb1ELb0EEENS1_36VarlenDynamicPersistentTileSchedulerILi128ELi96ELi256ELi128ELb1ELb1ELb1ELb1ELb1ELb1EEEEEEEEEvNT_6ParamsE,@"STO_CUDA_ENTRY STV_DEFAULT"
_ZN7cutlass13device_kernelIN5flash11enable_sm90INS1_16FlashAttnFwdSm90INS1_25CollectiveMainloopFwdSm90ILi2EN4cute5tupleIJNS5_1CILi1EEES8_S8_EEENS6_IJNS7_ILi128EEENS7_ILi96EEENS7_ILi192EEEEEELi192ENS_10bfloat16_tEfNS_4arch4Sm90ELb1ELb0ELb1ELb1ELb1ELb1ELb0ELb1ELb1ELb1ELb1ELb0EEENS1_21CollectiveEpilogueFwdINS6_IJSA_SC_SB_EEES9_SE_SG_Li256ELb1ELb1ELb1ELb0EEENS1_36VarlenDynamicPersistentTileSchedulerILi128ELi96ELi256ELi128ELb1ELb1ELb1ELb1ELb1ELb1EEEEEEEEEvNT_6ParamsE:
[----:B------:R-:W-:Y:S01]  /*0000*/  LDC R1, c[0x0][0x37c] ;  /* 0x0000df00ff017b82 */ /* 0x000fe20000000800 */
[----:B------:R-:W-:Y:S05]  /*0010*/  EXIT ;  /* 0x000000000000794d */ /* 0x000fea0003800000 */
.L_x_8:
        /* <DEDUP_REMOVED lines=14> */
.L_x_17:


//--------------------- .nv.shared.reserved.0     --------------------------
	.section	.nv.shared.reserved.0,"aw",@nobits
	.weak		__nv_reservedSMEM_offset_0_alias
	.size		__nv_reservedSMEM_offset_0_alias, 0, 64
	.other		__nv_reservedSMEM_offset_0_alias,@"STO_CUDA_RESERVED_SHARED STV_DEFAULT"
__nv_reservedSMEM_offset_0_alias:
	.zero		0
	.zero		64


//--------------------- .nv.global                --------------------------
	.section	.nv.global,"aw",@nobits
.nv.global:
	.type		_ZN86_INTERNAL_a74f085c_50_flash_fwd_hdim192_bf16_paged_split_softcap_sm90_cu_49158569_31324cute1_E,@object
	.size		_ZN86_INTERNAL_a74f085c_50_flash_fwd_hdim192_bf16_paged_split_softcap_sm90_cu_49158569_31324cute1_E,(_ZN86_INTERNAL_a74f085c_50_flash_fwd_hdim192_bf16_paged_split_softcap_sm90_cu_49158569_31324cuda3std3__45__cpo6cbeginE - _ZN86_INTERNAL_a74f085c_50_flash_fwd_hdim192_bf16_paged_split_softcap_sm90_cu_49158569_31324cute1_E)
_ZN86_INTERNAL_a74f085c_50_flash_fwd_hdim192_bf16_paged_split_softcap_sm90_cu_49158569_31324cute1_E:
	.zero		1
	.type		_ZN86_INTERNAL_a74f085c_50_flash_fwd_hdim192_bf16_paged_split_softcap_sm90_cu_49158569_31324cuda3std3__45__cpo6cbeginE,@object
	.size		_ZN86_INTERNAL_a74f085c_50_flash_fwd_hdim192_bf16_paged_split_softcap_sm90_cu_49158569_31324cuda3std3__45__cpo6cbeginE,(_ZN86_INTERNAL_a74f085c_50_flash_fwd_hdim192_bf16_paged_split_softcap_sm90_cu_49158569_31324cuda3std3__48in_placeE - _ZN86_INTERNAL_a74f085c_50_flash_fwd_hdim192_bf16_paged_split_softcap_sm90_cu_49158569_31324cuda3std3__45__cpo6cbeginE)
_ZN86_INTERNAL_a74f085c_50_flash_fwd_hdim192_bf16_paged_split_softcap_sm90_cu_49158569_31324cuda3std3__45__cpo6cbeginE:
	.zero		1
	.type		_ZN86_INTERNAL_a74f085c_50_flash_fwd_hdim192_bf16_paged_split_softcap_sm90_cu_49158569_31324cuda3std3__48in_placeE,@object
	.size		_ZN86_INTERNAL_a74f085c_50_flash_fwd_hdim192_bf16_paged_split_softcap_sm90_cu_49158569_31324cuda3std3__48in_placeE,(_ZN86_INTERNAL_a74f085c_50_flash_fwd_hdim192_bf16_paged_split_softcap_sm90_cu_49158569_31324cuda3std6ranges3__45__cpo9iter_moveE - _ZN86_INTERNAL_a74f085c_50_flash_fwd_hdim192_bf16_paged_split_softcap_sm90_cu_49158569_31324cuda3std3__48in_placeE)
_ZN86_INTERNAL_a74f085c_50_flash_fwd_hdim192_bf16_paged_split_softcap_sm90_cu_49158569_31324cuda3std3__48in_placeE:
	.zero		1
	.type		_ZN86_INTERNAL_a74f085c_50_flash_fwd_hdim192_bf16_paged_split_softcap_sm90_cu_49158569_31324cuda3std6ranges3__45__cpo9iter_moveE,@object
	.size		_ZN86_INTERNAL_a74f085c_50_flash_fwd_hdim192_bf16_paged_split_softcap_sm90_cu_49158569_31324cuda3std6ranges3__45__cpo9iter_moveE,(_ZN86_INTERNAL_a74f085c_50_flash_fwd_hdim192_bf16_paged_split_softcap_sm90_cu_49158569_31324cuda3std3__45__cpo5beginE - _ZN86_INTERNAL_a74f085c_50_flash_fwd_hdim192_bf16_paged_split_softcap_sm90_cu_49158569_31324cuda3std6ranges3__45__cpo9iter_moveE)
_ZN86_INTERNAL_a74f085c_50_flash_fwd_hdim192_bf16_paged_split_softcap_sm90_cu_49158569_31324cuda3std6ranges3__45__cpo9iter_moveE:
	.zero		1
	.type		_ZN86_INTERNAL_a74f085c_50_flash_fwd_hdim192_bf16_paged_split_softcap_sm90_cu_49158569_31324cuda3std3__45__cpo5beginE,@object
	.size		_ZN86_INTERNAL_a74f085c_50_flash_fwd_hdim192_bf16_paged_split_softcap_sm90_cu_49158569_31324cuda3std3__45__cpo5beginE,(_ZN86_INTERNAL_a74f085c_50_flash_fwd_hdim192_bf16_paged_split_softcap_sm90_cu_49158569_31324cuda3std3__488_GLOBAL__N__a74f085c_50_flash_fwd_hdim192_bf16_paged_split_softcap_sm90_cu_49158569_31326ignoreE - _ZN86_INTERNAL_a74f085c_50_flash_fwd_hdim192_bf16_paged_split_softcap_sm90_cu_49158569_31324cuda3std3__45__cpo5beginE)
_ZN86_INTERNAL_a74f085c_50_flash_fwd_hdim192_bf16_paged_split_softcap_sm90_cu_49158569_31324cuda3std3__45__cpo5beginE:
	.zero		1
	.type		_ZN86_INTERNAL_a74f085c_50_flash_fwd_hdim192_bf16_paged_split_softcap_sm90_cu_49158569_31324cuda3std3__488_GLOBAL__N__a74f085c_50_flash_fwd_hdim192_bf16_paged_split_softcap_sm90_cu_49158569_31326ignoreE,@object
	.size		_ZN86_INTERNAL_a74f085c_50_flash_fwd_hdim192_bf16_paged_split_softcap_sm90_cu_49158569_31324cuda3std3__488_GLOBAL__N__a74f085c_50_flash_fwd_hdim192_bf16_paged_split_softcap_sm90_cu_49158569_31326ignoreE,(_ZN86_INTERNAL_a74f085c_50_flash_fwd_hdim192_bf16_paged_split_softcap_sm90_cu_49158569_31324cute7productE - _ZN86_INTERNAL_a74f085c_50_flash_fwd_hdim192_bf16_paged_split_softcap_sm90_cu_49158569_31324cuda3std3__488_GLOBAL__N__a74f085c_50_flash_fwd_hdim192_bf16_paged_split_softcap_sm90_cu_49158569_31326ignoreE)
_ZN86_INTERNAL_a74f085c_50_flash_fwd_hdim192_bf16_paged_split_softcap_sm90_cu_49158569_31324cuda3std3__488_GLOBAL__N__a74f085c_50_flash_fwd_hdim192_bf16_paged_split_softcap_sm90_cu_49158569_31326ignoreE:
	.zero		1
	.type		_ZN86_INTERNAL_a74f085c_50_flash_fwd_hdim192_bf16_paged_split_softcap_sm90_cu_49158569_31324cute7productE,@object
	.size		_ZN86_INTERNAL_a74f085c_50_flash_fwd_hdim192_bf16_paged_split_softcap_sm90_cu_49158569_31324cute7productE,(_ZN86_INTERNAL_a74f085c_50_flash_fwd_hdim192_bf16_paged_split_softcap_sm90_cu_49158569_31324cuda3std3__45__cpo3endE - _ZN86_INTERNAL_a74f085c_50_flash_fwd_hdim192_bf16_paged_split_softcap_sm90_cu_49158569_31324cute7productE)
_ZN86_INTERNAL_a74f085c_50_flash_fwd_hdim192_bf16_paged_split_softcap_sm90_cu_49158569_31324cute7productE:
	.zero		1
	.type		_ZN86_INTERNAL_a74f085c_50_flash_fwd_hdim192_bf16_paged_split_softcap_sm90_cu_49158569_31324cuda3std3__45__cpo3endE,@object
	.size		_ZN86_INTERNAL_a74f085c_50_flash_fwd_hdim192_bf16_paged_split_softcap_sm90_cu_49158569_31324cuda3std3__45__cpo3endE,(_ZN86_INTERNAL_a74f085c_50_flash_fwd_hdim192_bf16_paged_split_softcap_sm90_cu_49158569_31324cuda3std3__419piecewise_constructE - _ZN86_INTERNAL_a74f085c_50_flash_fwd_hdim192_bf16_paged_split_softcap_sm90_cu_49158569_31324cuda3std3__45__cpo3endE)
_ZN86_INTERNAL_a74f085c_50_flash_fwd_hdim192_bf16_paged_split_softcap_sm90_cu_49158569_31324cuda3std3__45__cpo3endE:
	.zero		1
	.type		_ZN86_INTERNAL_a74f085c_50_flash_fwd_hdim192_bf16_paged_split_softcap_sm90_cu_49158569_31324cuda3std3__419piecewise_constructE,@object
	.size		_ZN86_INTERNAL_a74f085c_50_flash_fwd_hdim192_bf16_paged_split_softcap_sm90_cu_49158569_31324cuda3std3__419piecewise_constructE,(_ZN86_INTERNAL_a74f085c_50_flash_fwd_hdim192_bf16_paged_split_softcap_sm90_cu_49158569_31324cuda3std3__45__cpo4cendE - _ZN86_INTERNAL_a74f085c_50_flash_fwd_hdim192_bf16_paged_split_softcap_sm90_cu_49158569_31324cuda3std3__419piecewise_constructE)
_ZN86_INTERNAL_a74f085c_50_flash_fwd_hdim192_bf16_paged_split_softcap_sm90_cu_49158569_31324cuda3std3__419piecewise_constructE:
	.zero		1
	.type		_ZN86_INTERNAL_a74f085c_50_flash_fwd_hdim192_bf16_paged_split_softcap_sm90_cu_49158569_31324cuda3std3__45__cpo4cendE,@object
	.size		_ZN86_INTERNAL_a74f085c_50_flash_fwd_hdim192_bf16_paged_split_softcap_sm90_cu_49158569_31324cuda3std3__45__cpo4cendE,(_ZN86_INTERNAL_a74f085c_50_flash_fwd_hdim192_bf16_paged_split_softcap_sm90_cu_49158569_31324cuda3std6ranges3__45__cpo4swapE - _ZN86_INTERNAL_a74f085c_50_flash_fwd_hdim192_bf16_paged_split_softcap_sm90_cu_49158569_31324cuda3std3__45__cpo4cendE)
_ZN86_INTERNAL_a74f085c_50_flash_fwd_hdim192_bf16_paged_split_softcap_sm90_cu_49158569_31324cuda3std3__45__cpo4cendE:
	.zero		1
	.type		_ZN86_INTERNAL_a74f085c_50_flash_fwd_hdim192_bf16_paged_split_softcap_sm90_cu_49158569_31324cuda3std6ranges3__45__cpo4swapE,@object
	.size		_ZN86_INTERNAL_a74f085c_50_flash_fwd_hdim192_bf16_paged_split_softcap_sm90_cu_49158569_31324cuda3std6ranges3__45__cpo4swapE,(.L_7 - _ZN86_INTERNAL_a74f085c_50_flash_fwd_hdim192_bf16_paged_split_softcap_sm90_cu_49158569_31324cuda3std6ranges3__45__cpo4swapE)
_ZN86_INTERNAL_a74f085c_50_flash_fwd_hdim192_bf16_paged_split_softcap_sm90_cu_49158569_31324cuda3std6ranges3__45__cpo4swapE:
	.zero		1
.L_7:


//--------------------- .nv.constant0._ZN7cutlass13device_kernelIN5flash11enable_sm90INS1_16FlashAttnFwdSm90INS1_25CollectiveMainloopFwdSm90ILi2EN4cute5tupleIJNS5_1CILi1EEES8_S8_EEENS6_IJNS7_ILi128EEENS7_ILi96EEENS7_ILi192EEEEEELi192ENS_10bfloat16_tEfNS_4arch4Sm90ELb0ELb0ELb1ELb0ELb1ELb0ELb0ELb1ELb1ELb1ELb1ELb0EEENS1_21CollectiveEpilogueFwdINS6_IJSA_SC_SB_EEES9_SE_SG_Li256ELb0ELb1ELb1ELb0EEENS1_19SingleTileSchedulerILb0ELb1ELb1ELi128EEEEEEEEEvNT_6ParamsE --------------------------
	.section	.nv.constant0._ZN7cutlass13device_kernelIN5flash11enable_sm90INS1_16FlashAttnFwdSm90INS1_25CollectiveMainloopFwdSm90ILi2EN4cute5tupleIJNS5_1CILi1EEES8_S8_EEENS6_IJNS7_ILi128EEENS7_ILi96EEENS7_ILi192EEEEEELi192ENS_10bfloat16_tEfNS_4arch4Sm90ELb0ELb0ELb1ELb0ELb1ELb0ELb0ELb1ELb1ELb1ELb1ELb0EEENS1_21CollectiveEpilogueFwdINS6_IJSA_SC_SB_EEES9_SE_SG_Li256ELb0ELb1ELb1ELb0EEENS1_19SingleTileSchedulerILb0ELb1ELb1ELi128EEEEEEEEEvNT_6ParamsE,"a",@progbits
	.sectionflags	@""
	.align	4
.nv.constant0._ZN7cutlass13device_kernelIN5flash11enable_sm90INS1_16FlashAttnFwdSm90INS1_25CollectiveMainloopFwdSm90ILi2EN4cute5tupleIJNS5_1CILi1EEES8_S8_EEENS6_IJNS7_ILi128EEENS7_ILi96EEENS7_ILi192EEEEEELi192ENS_10bfloat16_tEfNS_4arch4Sm90ELb0ELb0ELb1ELb0ELb1ELb0ELb0ELb1ELb1ELb1ELb1ELb0EEENS1_21CollectiveEpilogueFwdINS6_IJSA_SC_SB_EEES9_SE_SG_Li256ELb0ELb1ELb1ELb0EEENS1_19SingleTileSchedulerILb0ELb1ELb1ELi128EEEEEEEEEvNT_6ParamsE:
	.zero		3456


//--------------------- .nv.constant0._ZN7cutlass13device_kernelIN5flash11enable_sm90INS1_16FlashAttnFwdSm90INS1_25CollectiveMainloopFwdSm90ILi2EN4cute5tupleIJNS5_1CILi1EEES8_S8_EEENS6_IJNS7_ILi128EEENS7_ILi96EEENS7_ILi192EEEEEELi192ENS_10bfloat16_tEfNS_4arch4Sm90ELb0ELb0ELb1ELb1ELb1ELb0ELb0ELb1ELb1ELb1ELb1ELb0EEENS1_21CollectiveEpilogueFwdINS6_IJSA_SC_SB_EEES9_SE_SG_Li256ELb1ELb1ELb1ELb0EEENS1_36VarlenDynamicPersistentTileSchedulerILi128ELi96ELi256ELi128ELb1ELb1ELb1ELb0ELb1ELb1EEEEEEEEEvNT_6ParamsE --------------------------
	.section	.nv.constant0._ZN7cutlass13device_kernelIN5flash11enable_sm90INS1_16FlashAttnFwdSm90INS1_25CollectiveMainloopFwdSm90ILi2EN4cute5tupleIJNS5_1CILi1EEES8_S8_EEENS6_IJNS7_ILi128EEENS7_ILi96EEENS7_ILi192EEEEEELi192ENS_10bfloat16_tEfNS_4arch4Sm90ELb0ELb0ELb1ELb1ELb1ELb0ELb0ELb1ELb1ELb1ELb1ELb0EEENS1_21CollectiveEpilogueFwdINS6_IJSA_SC_SB_EEES9_SE_SG_Li256ELb1ELb1ELb1ELb0EEENS1_36VarlenDynamicPersistentTileSchedulerILi128ELi96ELi256ELi128ELb1ELb1ELb1ELb0ELb1ELb1EEEEEEEEEvNT_6ParamsE,"a",@progbits
	.sectionflags	@""
	.align	4
.nv.constant0._ZN7cutlass13device_kernelIN5flash11enable_sm90INS1_16FlashAttnFwdSm90INS1_25CollectiveMainloopFwdSm90ILi2EN4cute5tupleIJNS5_1CILi1EEES8_S8_EEENS6_IJNS7_ILi128EEENS7_ILi96EEENS7_ILi192EEEEEELi192ENS_10bfloat16_tEfNS_4arch4Sm90ELb0ELb0ELb1ELb1ELb1ELb0ELb0ELb1ELb1ELb1ELb1ELb0EEENS1_21CollectiveEpilogueFwdINS6_IJSA_SC_SB_EEES9_SE_SG_Li256ELb1ELb1ELb1ELb0EEENS1_36VarlenDynamicPersistentTileSchedulerILi128ELi96ELi256ELi128ELb1ELb1ELb1ELb0ELb1ELb1EEEEEEEEEvNT_6ParamsE:
	.zero		3584


//--------------------- .nv.constant0._ZN7cutlass13device_kernelIN5flash11enable_sm90INS1_16FlashAttnFwdSm90INS1_25CollectiveMainloopFwdSm90ILi2EN4cute5tupleIJNS5_1CILi1EEES8_S8_EEENS6_IJNS7_ILi128EEENS7_ILi96EEENS7_ILi192EEEEEELi192ENS_10bfloat16_tEfNS_4arch4Sm90ELb0ELb0ELb1ELb1ELb1ELb1ELb0ELb1ELb1ELb1ELb1ELb0EEENS1_21CollectiveEpilogueFwdINS6_IJSA_SC_SB_EEES9_SE_SG_Li256ELb1ELb1ELb1ELb0EEENS1_36VarlenDynamicPersistentTileSchedulerILi128ELi96ELi256ELi128ELb1ELb1ELb1ELb0ELb1ELb1EEEEEEEEEvNT_6ParamsE --------------------------
	.section	.nv.constant0._ZN7cutlass13device_kernelIN5flash11enable_sm90INS1_16FlashAttnFwdSm90INS1_25CollectiveMainloopFwdSm90ILi2EN4cute5tupleIJNS5_1CILi1EEES8_S8_EEENS6_IJNS7_ILi128EEENS7_ILi96EEENS7_ILi192EEEEEELi192ENS_10bfloat16_tEfNS_4arch4Sm90ELb0ELb0ELb1ELb1ELb1ELb1ELb0ELb1ELb1ELb1ELb1ELb0EEENS1_21CollectiveEpilogueFwdINS6_IJSA_SC_SB_EEES9_SE_SG_Li256ELb1ELb1ELb1ELb0EEENS1_36VarlenDynamicPersistentTileSchedulerILi128ELi96ELi256ELi128ELb1ELb1ELb1ELb0ELb1ELb1EEEEEEEEEvNT_6ParamsE,"a",@progbits
	.sectionflags	@""
	.align	4
.nv.constant0._ZN7cutlass13device_kernelIN5flash11enable_sm90INS1_16FlashAttnFwdSm90INS1_25CollectiveMainloopFwdSm90ILi2EN4cute5tupleIJNS5_1CILi1EEES8_S8_EEENS6_IJNS7_ILi128EEENS7_ILi96EEENS7_ILi192EEEEEELi192ENS_10bfloat16_tEfNS_4arch4Sm90ELb0ELb0ELb1ELb1ELb1ELb1ELb0ELb1ELb1ELb1ELb1ELb0EEENS1_21CollectiveEpilogueFwdINS6_IJSA_SC_SB_EEES9_SE_SG_Li256ELb1ELb1ELb1ELb0EEENS1_36VarlenDynamicPersistentTileSchedulerILi128ELi96ELi256ELi128ELb1ELb1ELb1ELb0ELb1ELb1EEEEEEEEEvNT_6ParamsE:
	.zero		3584


//--------------------- .nv.constant0._ZN7cutlass13device_kernelIN5flash11enable_sm90INS1_16FlashAttnFwdSm90INS1_25CollectiveMainloopFwdSm90ILi2EN4cute5tupleIJNS5_1CILi1EEES8_S8_EEENS6_IJNS7_ILi128EEENS7_ILi96EEENS7_ILi192EEEEEELi192ENS_10bfloat16_tEfNS_4arch4Sm90ELb0ELb1ELb1ELb0ELb1ELb0ELb0ELb1ELb1ELb1ELb1ELb0EEENS1_21CollectiveEpilogueFwdINS6_IJSA_SC_SB_EEES9_SE_SG_Li256ELb0ELb1ELb1ELb0EEENS1_19SingleTileSchedulerILb0ELb1ELb1ELi128EEEEEEEEEvNT_6ParamsE --------------------------
	.section	.nv.constant0._ZN7cutlass13device_kernelIN5flash11enable_sm90INS1_16FlashAttnFwdSm90INS1_25CollectiveMainloopFwdSm90ILi2EN4cute5tupleIJNS5_1CILi1EEES8_S8_EEENS6_IJNS7_ILi128EEENS7_ILi96EEENS7_ILi192EEEEEELi192ENS_10bfloat16_tEfNS_4arch4Sm90ELb0ELb1ELb1ELb0ELb1ELb0ELb0ELb1ELb1ELb1ELb1ELb0EEENS1_21CollectiveEpilogueFwdINS6_IJSA_SC_SB_EEES9_SE_SG_Li256ELb0ELb1ELb1ELb0EEENS1_19SingleTileSchedulerILb0ELb1ELb1ELi128EEEEEEEEEvNT_6ParamsE,"a",@progbits
	.sectionflags	@""
	.align	4
.nv.constant0._ZN7cutlass13device_kernelIN5flash11enable_sm90INS1_16FlashAttnFwdSm90INS1_25CollectiveMainloopFwdSm90ILi2EN4cute5tupleIJNS5_1CILi1EEES8_S8_EEENS6_IJNS7_ILi128EEENS7_ILi96EEENS7_ILi192EEEEEELi192ENS_10bfloat16_tEfNS_4arch4Sm90ELb0ELb1ELb1ELb0ELb1ELb0ELb0ELb1ELb1ELb1ELb1ELb0EEENS1_21CollectiveEpilogueFwdINS6_IJSA_SC_SB_EEES9_SE_SG_Li256ELb0ELb1ELb1ELb0EEENS1_19SingleTileSchedulerILb0ELb1ELb1ELi128EEEEEEEEEvNT_6ParamsE:
	.zero		3456


//--------------------- .nv.constant0._ZN7cutlass13device_kernelIN5flash11enable_sm90INS1_16FlashAttnFwdSm90INS1_25CollectiveMainloopFwdSm90ILi2EN4cute5tupleIJNS5_1CILi1EEES8_S8_EEENS6_IJNS7_ILi128EEENS7_ILi96EEENS7_ILi192EEEEEELi192ENS_10bfloat16_tEfNS_4arch4Sm90ELb0ELb1ELb1ELb1ELb1ELb0ELb0ELb1ELb1ELb1ELb1ELb0EEENS1_21CollectiveEpilogueFwdINS6_IJSA_SC_SB_EEES9_SE_SG_Li256ELb1ELb1ELb1ELb0EEENS1_36VarlenDynamicPersistentTileSchedulerILi128ELi96ELi256ELi128ELb1ELb1ELb1ELb1ELb0ELb1EEEEEEEEEvNT_6ParamsE --------------------------
	.section	.nv.constant0._ZN7cutlass13device_kernelIN5flash11enable_sm90INS1_16FlashAttnFwdSm90INS1_25CollectiveMainloopFwdSm90ILi2EN4cute5tupleIJNS5_1CILi1EEES8_S8_EEENS6_IJNS7_ILi128EEENS7_ILi96EEENS7_ILi192EEEEEELi192ENS_10bfloat16_tEfNS_4arch4Sm90ELb0ELb1ELb1ELb1ELb1ELb0ELb0ELb1ELb1ELb1ELb1ELb0EEENS1_21CollectiveEpilogueFwdINS6_IJSA_SC_SB_EEES9_SE_SG_Li256ELb1ELb1ELb1ELb0EEENS1_36VarlenDynamicPersistentTileSchedulerILi128ELi96ELi256ELi128ELb1ELb1ELb1ELb1ELb0ELb1EEEEEEEEEvNT_6ParamsE,"a",@progbits
	.sectionflags	@""
	.align	4
.nv.constant0._ZN7cutlass13device_kernelIN5flash11enable_sm90INS1_16FlashAttnFwdSm90INS1_25CollectiveMainloopFwdSm90ILi2EN4cute5tupleIJNS5_1CILi1EEES8_S8_EEENS6_IJNS7_ILi128EEENS7_ILi96EEENS7_ILi192EEEEEELi192ENS_10bfloat16_tEfNS_4arch4Sm90ELb0ELb1ELb1ELb1ELb1ELb0ELb0ELb1ELb1ELb1ELb1ELb0EEENS1_21CollectiveEpilogueFwdINS6_IJSA_SC_SB_EEES9_SE_SG_Li256ELb1ELb1ELb1ELb0EEENS1_36VarlenDynamicPersistentTileSchedulerILi128ELi96ELi256ELi128ELb1ELb1ELb1ELb1ELb0ELb1EEEEEEEEEvNT_6ParamsE:
	.zero		3584


//--------------------- .nv.constant0._ZN7cutlass13device_kernelIN5flash11enable_sm90INS1_16FlashAttnFwdSm90INS1_25CollectiveMainloopFwdSm90ILi2EN4cute5tupleIJNS5_1CILi1EEES8_S8_EEENS6_IJNS7_ILi128EEENS7_ILi96EEENS7_ILi192EEEEEELi192ENS_10bfloat16_tEfNS_4arch4Sm90ELb0ELb1ELb1ELb1ELb1ELb1ELb0ELb1ELb1ELb1ELb1ELb0EEENS1_21CollectiveEpilogueFwdINS6_IJSA_SC_SB_EEES9_SE_SG_Li256ELb1ELb1ELb1ELb0EEENS1_36VarlenDynamicPersistentTileSchedulerILi128ELi96ELi256ELi128ELb1ELb1ELb1ELb1ELb0ELb1EEEEEEEEEvNT_6ParamsE --------------------------
	.section	.nv.constant0._ZN7cutlass13device_kernelIN5flash11enable_sm90INS1_16FlashAttnFwdSm90INS1_25CollectiveMainloopFwdSm90ILi2EN4cute5tupleIJNS5_1CILi1EEES8_S8_EEENS6_IJNS7_ILi128EEENS7_ILi96EEENS7_ILi192EEEEEELi192ENS_10bfloat16_tEfNS_4arch4Sm90ELb0ELb1ELb1ELb1ELb1ELb1ELb0ELb1ELb1ELb1ELb1ELb0EEENS1_21CollectiveEpilogueFwdINS6_IJSA_SC_SB_EEES9_SE_SG_Li256ELb1ELb1ELb1ELb0EEENS1_36VarlenDynamicPersistentTileSchedulerILi128ELi96ELi256ELi128ELb1ELb1ELb1ELb1ELb0ELb1EEEEEEEEEvNT_6ParamsE,"a",@progbits
	.sectionflags	@""
	.align	4
.nv.constant0._ZN7cutlass13device_kernelIN5flash11enable_sm90INS1_16FlashAttnFwdSm90INS1_25CollectiveMainloopFwdSm90ILi2EN4cute5tupleIJNS5_1CILi1EEES8_S8_EEENS6_IJNS7_ILi128EEENS7_ILi96EEENS7_ILi192EEEEEELi192ENS_10bfloat16_tEfNS_4arch4Sm90ELb0ELb1ELb1ELb1ELb1ELb1ELb0ELb1ELb1ELb1ELb1ELb0EEENS1_21CollectiveEpilogueFwdINS6_IJSA_SC_SB_EEES9_SE_SG_Li256ELb1ELb1ELb1ELb0EEENS1_36VarlenDynamicPersistentTileSchedulerILi128ELi96ELi256ELi128ELb1ELb1ELb1ELb1ELb0ELb1EEEEEEEEEvNT_6ParamsE:
	.zero		3584


//--------------------- .nv.constant0._ZN7cutlass13device_kernelIN5flash11enable_sm90INS1_16FlashAttnFwdSm90INS1_25CollectiveMainloopFwdSm90ILi2EN4cute5tupleIJNS5_1CILi1EEES8_S8_EEENS6_IJNS7_ILi128EEENS7_ILi96EEENS7_ILi192EEEEEELi192ENS_10bfloat16_tEfNS_4arch4Sm90ELb1ELb0ELb1ELb0ELb1ELb0ELb0ELb1ELb1ELb1ELb1ELb0EEENS1_21CollectiveEpilogueFwdINS6_IJSA_SC_SB_EEES9_SE_SG_Li256ELb0ELb1ELb1ELb0EEENS1_19SingleTileSchedulerILb0ELb1ELb1ELi128EEEEEEEEEvNT_6ParamsE --------------------------
	.section	.nv.constant0._ZN7cutlass13device_kernelIN5flash11enable_sm90INS1_16FlashAttnFwdSm90INS1_25CollectiveMainloopFwdSm90ILi2EN4cute5tupleIJNS5_1CILi1EEES8_S8_EEENS6_IJNS7_ILi128EEENS7_ILi96EEENS7_ILi192EEEEEELi192ENS_10bfloat16_tEfNS_4arch4Sm90ELb1ELb0ELb1ELb0ELb1ELb0ELb0ELb1ELb1ELb1ELb1ELb0EEENS1_21CollectiveEpilogueFwdINS6_IJSA_SC_SB_EEES9_SE_SG_Li256ELb0ELb1ELb1ELb0EEENS1_19SingleTileSchedulerILb0ELb1ELb1ELi128EEEEEEEEEvNT_6ParamsE,"a",@progbits
	.sectionflags	@""
	.align	4
.nv.constant0._ZN7cutlass13device_kernelIN5flash11enable_sm90INS1_16FlashAttnFwdSm90INS1_25CollectiveMainloopFwdSm90ILi2EN4cute5tupleIJNS5_1CILi1EEES8_S8_EEENS6_IJNS7_ILi128EEENS7_ILi96EEENS7_ILi192EEEEEELi192ENS_10bfloat16_tEfNS_4arch4Sm90ELb1ELb0ELb1ELb0ELb1ELb0ELb0ELb1ELb1ELb1ELb1ELb0EEENS1_21CollectiveEpilogueFwdINS6_IJSA_SC_SB_EEES9_SE_SG_Li256ELb0ELb1ELb1ELb0EEENS1_19SingleTileSchedulerILb0ELb1ELb1ELi128EEEEEEEEEvNT_6ParamsE:
	.zero		3456


//--------------------- .nv.constant0._ZN7cutlass13device_kernelIN5flash11enable_sm90INS1_16FlashAttnFwdSm90INS1_25CollectiveMainloopFwdSm90ILi2EN4cute5tupleIJNS5_1CILi1EEES8_S8_EEENS6_IJNS7_ILi128EEENS7_ILi96EEENS7_ILi192EEEEEELi192ENS_10bfloat16_tEfNS_4arch4Sm90ELb1ELb0ELb1ELb1ELb1ELb0ELb0ELb1ELb1ELb1ELb1ELb0EEENS1_21CollectiveEpilogueFwdINS6_IJSA_SC_SB_EEES9_SE_SG_Li256ELb1ELb1ELb1ELb0EEENS1_36VarlenDynamicPersistentTileSchedulerILi128ELi96ELi256ELi128ELb1ELb1ELb1ELb1ELb1ELb1EEEEEEEEEvNT_6ParamsE --------------------------
	.section	.nv.constant0._ZN7cutlass13device_kernelIN5flash11enable_sm90INS1_16FlashAttnFwdSm90INS1_25CollectiveMainloopFwdSm90ILi2EN4cute5tupleIJNS5_1CILi1EEES8_S8_EEENS6_IJNS7_ILi128EEENS7_ILi96EEENS7_ILi192EEEEEELi192ENS_10bfloat16_tEfNS_4arch4Sm90ELb1ELb0ELb1ELb1ELb1ELb0ELb0ELb1ELb1ELb1ELb1ELb0EEENS1_21CollectiveEpilogueFwdINS6_IJSA_SC_SB_EEES9_SE_SG_Li256ELb1ELb1ELb1ELb0EEENS1_36VarlenDynamicPersistentTileSchedulerILi128ELi96ELi256ELi128ELb1ELb1ELb1ELb1ELb1ELb1EEEEEEEEEvNT_6ParamsE,"a",@progbits
	.sectionflags	@""
	.align	4
.nv.constant0._ZN7cutlass13device_kernelIN5flash11enable_sm90INS1_16FlashAttnFwdSm90INS1_25CollectiveMainloopFwdSm90ILi2EN4cute5tupleIJNS5_1CILi1EEES8_S8_EEENS6_IJNS7_ILi128EEENS7_ILi96EEENS7_ILi192EEEEEELi192ENS_10bfloat16_tEfNS_4arch4Sm90ELb1ELb0ELb1ELb1ELb1ELb0ELb0ELb1ELb1ELb1ELb1ELb0EEENS1_21CollectiveEpilogueFwdINS6_IJSA_SC_SB_EEES9_SE_SG_Li256ELb1ELb1ELb1ELb0EEENS1_36VarlenDynamicPersistentTileSchedulerILi128ELi96ELi256ELi128ELb1ELb1ELb1ELb1ELb1ELb1EEEEEEEEEvNT_6ParamsE:
	.zero		3584


//--------------------- .nv.constant0._ZN7cutlass13device_kernelIN5flash11enable_sm90INS1_16FlashAttnFwdSm90INS1_25CollectiveMainloopFwdSm90ILi2EN4cute5tupleIJNS5_1CILi1EEES8_S8_EEENS6_IJNS7_ILi128EEENS7_ILi96EEENS7_ILi192EEEEEELi192ENS_10bfloat16_tEfNS_4arch4Sm90ELb1ELb0ELb1ELb1ELb1ELb1ELb0ELb1ELb1ELb1ELb1ELb0EEENS1_21CollectiveEpilogueFwdINS6_IJSA_SC_SB_EEES9_SE_SG_Li256ELb1ELb1ELb1ELb0EEENS1_36VarlenDynamicPersistentTileSchedulerILi128ELi96ELi256ELi128ELb1ELb1ELb1ELb1ELb1ELb1EEEEEEEEEvNT_6ParamsE --------------------------
	.section	.nv.constant0._ZN7cutlass13device_kernelIN5flash11enable_sm90INS1_16FlashAttnFwdSm90INS1_25CollectiveMainloopFwdSm90ILi2EN4cute5tupleIJNS5_1CILi1EEES8_S8_EEENS6_IJNS7_ILi128EEENS7_ILi96EEENS7_ILi192EEEEEELi192ENS_10bfloat16_tEfNS_4arch4Sm90ELb1ELb0ELb1ELb1ELb1ELb1ELb0ELb1ELb1ELb1ELb1ELb0EEENS1_21CollectiveEpilogueFwdINS6_IJSA_SC_SB_EEES9_SE_SG_Li256ELb1ELb1ELb1ELb0EEENS1_36VarlenDynamicPersistentTileSchedulerILi128ELi96ELi256ELi128ELb1ELb1ELb1ELb1ELb1ELb1EEEEEEEEEvNT_6ParamsE,"a",@progbits
	.sectionflags	@""
	.align	4
.nv.constant0._ZN7cutlass13device_kernelIN5flash11enable_sm90INS1_16FlashAttnFwdSm90INS1_25CollectiveMainloopFwdSm90ILi2EN4cute5tupleIJNS5_1CILi1EEES8_S8_EEENS6_IJNS7_ILi128EEENS7_ILi96EEENS7_ILi192EEEEEELi192ENS_10bfloat16_tEfNS_4arch4Sm90ELb1ELb0ELb1ELb1ELb1ELb1ELb0ELb1ELb1ELb1ELb1ELb0EEENS1_21CollectiveEpilogueFwdINS6_IJSA_SC_SB_EEES9_SE_SG_Li256ELb1ELb1ELb1ELb0EEENS1_36VarlenDynamicPersistentTileSchedulerILi128ELi96ELi256ELi128ELb1ELb1ELb1ELb1ELb1ELb1EEEEEEEEEvNT_6ParamsE:
	.zero		3584


//--------------------- SYMBOLS --------------------------

	.type		.nv.reservedSmem.offset0,@object
	.size		.nv.reservedSmem.offset0,0x4
